	.target	sm_100a

	.elftype	@"ET_EXEC"


//--------------------- .note.nv.tkinfo           --------------------------
	.section	.note.nv.tkinfo,"",@"SHT_NOTE"
	.sectionflags	@"SHF_NOTE_NV_TKINFO"
	.tkinfo
        /*0018*/ 	.word	0x00000081
        /*0030*/ 	.string	""
        /*0030*/ 	.string	"ptxas-blackwell"
        /*0030*/ 	.string	"Cuda compilation tools, release 12.9, V12.9.86"
        /*0030*/ 	.string	"Build cuda_12.9.r12.9/compiler.36037853_0"
        /*0030*/ 	.string	"-v  -suppress-debug-info  -lineinfo  -arch sm_100a "



//--------------------- .note.nv.cuver            --------------------------
	.section	.note.nv.cuver,"",@"SHT_NOTE"
	.sectionflags	@"SHF_NOTE_NV_CUVER"
        /*0018*/ 	.short	0x0001
        /*001a*/ 	.short	0x0064
        /*001c*/ 	.short	0x0001
        /*001e*/ 	.short	0x0000
        /*0020*/ 	.short	0x0001
        /*0022*/ 	.short	0x0000


//--------------------- .nv.info                  --------------------------
	.section	.nv.info,"",@"SHT_CUDA_INFO"
	.align	4


	//----- nvinfo : EIATTR_REGCOUNT
	.align		4
        /*0000*/ 	.byte	0x04, 0x2f
        /*0002*/ 	.short	(.L_4 - .L_3)
	.align		4
.L_3:
        /*0004*/ 	.word	index@(gluon_tcgen05)
        /*0008*/ 	.word	0x00000047


	//----- nvinfo : EIATTR_FRAME_SIZE
	.align		4
.L_4:
        /*000c*/ 	.byte	0x04, 0x11
        /*000e*/ 	.short	(.L_6 - .L_5)
	.align		4
.L_5:
        /*0010*/ 	.word	index@($__internal_2_$__cuda_sm10x_tcgen05_guardrail_trap_unallocated_columns_being_dealloced)
        /*0014*/ 	.word	0x00000000


	//----- nvinfo : EIATTR_FRAME_SIZE
	.align		4
.L_6:
        /*0018*/ 	.byte	0x04, 0x11
        /*001a*/ 	.short	(.L_8 - .L_7)
	.align		4
.L_7:
        /*001c*/ 	.word	index@($__internal_1_$__cuda_sm10x_tcgen05_guardrail_trap_phase_invalid_during_alloc)
        /*0020*/ 	.word	0x00000000


	//----- nvinfo : EIATTR_FRAME_SIZE
	.align		4
.L_8:
        /*0024*/ 	.byte	0x04, 0x11
        /*0026*/ 	.short	(.L_10 - .L_9)
	.align		4
.L_9:
        /*0028*/ 	.word	index@($__internal_0_$__cuda_sm10x_tcgen05_guardrail_trap_col_being_dealloced_not_returned_by_alloc)
        /*002c*/ 	.word	0x00000000


	//----- nvinfo : EIATTR_FRAME_SIZE
	.align		4
.L_10:
        /*0030*/ 	.byte	0x04, 0x11
        /*0032*/ 	.short	(.L_12 - .L_11)
	.align		4
.L_11:
        /*0034*/ 	.word	index@(gluon_tcgen05)
        /*0038*/ 	.word	0x00000000


	//----- nvinfo : EIATTR_MIN_STACK_SIZE
	.align		4
.L_12:
        /*003c*/ 	.byte	0x04, 0x12
        /*003e*/ 	.short	(.L_14 - .L_13)
	.align		4
.L_13:
        /*0040*/ 	.word	index@(gluon_tcgen05)
        /*0044*/ 	.word	0x00000000
.L_14:


//--------------------- .nv.info.gluon_tcgen05    --------------------------
	.section	.nv.info.gluon_tcgen05,"",@"SHT_CUDA_INFO"
	.sectionflags	@""
	.align	4


	//----- nvinfo : EIATTR_CUDA_API_VERSION
	.align		4
        /*0000*/ 	.byte	0x04, 0x37
        /*0002*/ 	.short	(.L_16 - .L_15)
.L_15:
        /*0004*/ 	.word	0x00000081


	//----- nvinfo : EIATTR_KPARAM_INFO
	.align		4
.L_16:
        /*0008*/ 	.byte	0x04, 0x17
        /*000a*/ 	.short	(.L_18 - .L_17)
.L_17:
        /*000c*/ 	.word	0x00000000
        /*0010*/ 	.short	0x000a
        /*0012*/ 	.short	0x0048
        /*0014*/ 	.byte	0x00, 0xf4, 0x21, 0x00


	//----- nvinfo : EIATTR_KPARAM_INFO
	.align		4
.L_18:
        /*0018*/ 	.byte	0x04, 0x17
        /*001a*/ 	.short	(.L_20 - .L_19)
.L_19:
        /*001c*/ 	.word	0x00000000
        /*0020*/ 	.short	0x0009
        /*0022*/ 	.short	0x0040
        /*0024*/ 	.byte	0x00, 0xf4, 0x21, 0x00


	//----- nvinfo : EIATTR_KPARAM_INFO
	.align		4
.L_20:
        /*0028*/ 	.byte	0x04, 0x17
        /*002a*/ 	.short	(.L_22 - .L_21)
.L_21:
        /*002c*/ 	.word	0x00000000
        /*0030*/ 	.short	0x0008
        /*0032*/ 	.short	0x0038
        /*0034*/ 	.byte	0x00, 0xf0, 0x21, 0x00


	//----- nvinfo : EIATTR_KPARAM_INFO
	.align		4
.L_22:
        /*0038*/ 	.byte	0x04, 0x17
        /*003a*/ 	.short	(.L_24 - .L_23)
.L_23:
        /*003c*/ 	.word	0x00000000
        /*0040*/ 	.short	0x0007
        /*0042*/ 	.short	0x0030
        /*0044*/ 	.byte	0x00, 0xf0, 0x21, 0x00


	//----- nvinfo : EIATTR_KPARAM_INFO
	.align		4
.L_24:
        /*0048*/ 	.byte	0x04, 0x17
        /*004a*/ 	.short	(.L_26 - .L_25)
.L_25:
        /*004c*/ 	.word	0x00000000
        /*0050*/ 	.short	0x0006
        /*0052*/ 	.short	0x0028
        /*0054*/ 	.byte	0x00, 0xf0, 0x21, 0x00


	//----- nvinfo : EIATTR_KPARAM_INFO
	.align		4
.L_26:
        /*0058*/ 	.byte	0x04, 0x17
        /*005a*/ 	.short	(.L_28 - .L_27)
.L_27:
        /*005c*/ 	.word	0x00000000
        /*0060*/ 	.short	0x0005
        /*0062*/ 	.short	0x0020
        /*0064*/ 	.byte	0x00, 0xf0, 0x11, 0x00


	//----- nvinfo : EIATTR_KPARAM_INFO
	.align		4
.L_28:
        /*0068*/ 	.byte	0x04, 0x17
        /*006a*/ 	.short	(.L_30 - .L_29)
.L_29:
        /*006c*/ 	.word	0x00000000
        /*0070*/ 	.short	0x0004
        /*0072*/ 	.short	0x001c
        /*0074*/ 	.byte	0x00, 0xf0, 0x11, 0x00


	//----- nvinfo : EIATTR_KPARAM_INFO
	.align		4
.L_30:
        /*0078*/ 	.byte	0x04, 0x17
        /*007a*/ 	.short	(.L_32 - .L_31)
.L_31:
        /*007c*/ 	.word	0x00000000
        /*0080*/ 	.short	0x0003
        /*0082*/ 	.short	0x0018
        /*0084*/ 	.byte	0x00, 0xf0, 0x11, 0x00


	//----- nvinfo : EIATTR_KPARAM_INFO
	.align		4
.L_32:
        /*0088*/ 	.byte	0x04, 0x17
        /*008a*/ 	.short	(.L_34 - .L_33)
.L_33:
        /*008c*/ 	.word	0x00000000
        /*0090*/ 	.short	0x0002
        /*0092*/ 	.short	0x0010
        /*0094*/ 	.byte	0x00, 0xf4, 0x21, 0x00


	//----- nvinfo : EIATTR_KPARAM_INFO
	.align		4
.L_34:
        /*0098*/ 	.byte	0x04, 0x17
        /*009a*/ 	.short	(.L_36 - .L_35)
.L_35:
        /*009c*/ 	.word	0x00000000
        /*00a0*/ 	.short	0x0001
        /*00a2*/ 	.short	0x0008
        /*00a4*/ 	.byte	0x00, 0xf4, 0x21, 0x00


	//----- nvinfo : EIATTR_KPARAM_INFO
	.align		4
.L_36:
        /*00a8*/ 	.byte	0x04, 0x17
        /*00aa*/ 	.short	(.L_38 - .L_37)
.L_37:
        /*00ac*/ 	.word	0x00000000
        /*00b0*/ 	.short	0x0000
        /*00b2*/ 	.short	0x0000
        /*00b4*/ 	.byte	0x00, 0xf4, 0x21, 0x00


	//----- nvinfo : EIATTR_AT_ENTRY_FRAGMENTS
	.align		4
.L_38:
        /*00b8*/ 	.byte	0x04, 0x4f
        /*00ba*/ 	.short	(.L_40 - .L_39)


	//   ....[0]....
.L_39:
        /*00bc*/ 	.word	0x00000004


	//----- nvinfo : EIATTR_RESERVED_SMEM_USED
	.align		4
.L_40:
        /*00c0*/ 	.byte	0x01, 0x41
	.zero		2


	//----- nvinfo : EIATTR_SPARSE_MMA_MASK
	.align		4
        /*00c4*/ 	.byte	0x03, 0x50
        /*00c6*/ 	.short	0x0000


	//----- nvinfo : EIATTR_TCGEN05_1CTA_USED
	.align		4
        /*00c8*/ 	.byte	0x01, 0x51
	.zero		2


	//----- nvinfo : EIATTR_MAXREG_COUNT
	.align		4
        /*00cc*/ 	.byte	0x03, 0x1b
        /*00ce*/ 	.short	0x00ff


	//----- nvinfo : EIATTR_NUM_BARRIERS
	.align		4
        /*00d0*/ 	.byte	0x02, 0x4c
        /*00d2*/ 	.byte	0x01
	.zero		1


	//----- nvinfo : EIATTR_INT_WARP_WIDE_INSTR_OFFSETS
	.align		4
        /*00d4*/ 	.byte	0x04, 0x31
        /*00d6*/ 	.short	(.L_42 - .L_41)


	//   ....[0]....
.L_41:
        /*00d8*/ 	.word	0x00001690


	//   ....[1]....
        /*00dc*/ 	.word	0x000016b0


	//   ....[2]....
        /*00e0*/ 	.word	0x00001740


	//   ....[3]....
        /*00e4*/ 	.word	0x00001900


	//   ....[4]....
        /*00e8*/ 	.word	0x00001910


	//   ....[5]....
        /*00ec*/ 	.word	0x00001970


	//   ....[6]....
        /*00f0*/ 	.word	0x00001980


	//   ....[7]....
        /*00f4*/ 	.word	0x00001c50


	//   ....[8]....
        /*00f8*/ 	.word	0x00001c60


	//   ....[9]....
        /*00fc*/ 	.word	0x00001de0


	//   ....[10]....
        /*0100*/ 	.word	0x00001e10


	//   ....[11]....
        /*0104*/ 	.word	0x00001e40


	//   ....[12]....
        /*0108*/ 	.word	0x00001e60


	//   ....[13]....
        /*010c*/ 	.word	0x00002160


	//   ....[14]....
        /*0110*/ 	.word	0x00002170


	//   ....[15]....
        /*0114*/ 	.word	0x00002490


	//   ....[16]....
        /*0118*/ 	.word	0x000024a0


	//   ....[17]....
        /*011c*/ 	.word	0x00002910


	//   ....[18]....
        /*0120*/ 	.word	0x00002960


	//----- nvinfo : EIATTR_COOP_GROUP_MASK_REGIDS
	.align		4
.L_42:
        /*0124*/ 	.byte	0x04, 0x29
        /*0126*/ 	.short	(.L_44 - .L_43)


	//   ....[0]....
.L_43:
        /*0128*/ 	.word	0xffffffff


	//   ....[1]....
        /*012c*/ 	.word	0xffffffff


	//   ....[2]....
        /*0130*/ 	.word	0xffffffff


	//   ....[3]....
        /*0134*/ 	.word	0xffffffff


	//   ....[4]....
        /*0138*/ 	.word	0xffffffff


	//   ....[5]....
        /*013c*/ 	.word	0xffffffff


	//   ....[6]....
        /*0140*/ 	.word	0xffffffff


	//   ....[7]....
        /*0144*/ 	.word	0xffffffff


	//   ....[8]....
        /*0148*/ 	.word	0xffffffff


	//   ....[9]....
        /*014c*/ 	.word	0xffffffff


	//----- nvinfo : EIATTR_COOP_GROUP_INSTR_OFFSETS
	.align		4
.L_44:
        /*0150*/ 	.byte	0x04, 0x28
        /*0152*/ 	.short	(.L_46 - .L_45)


	//   ....[0]....
.L_45:
        /*0154*/ 	.word	0x00000050


	//   ....[1]....
        /*0158*/ 	.word	0x00000310


	//   ....[2]....
        /*015c*/ 	.word	0x000004f0


	//   ....[3]....
        /*0160*/ 	.word	0x00000980


	//   ....[4]....
        /*0164*/ 	.word	0x00000ac0


	//   ....[5]....
        /*0168*/ 	.word	0x00000fa0


	//   ....[6]....
        /*016c*/ 	.word	0x000010e0


	//   ....[7]....
        /*0170*/ 	.word	0x00001530


	//   ....[8]....
        /*0174*/ 	.word	0x000027a0


	//   ....[9]....
        /*0178*/ 	.word	0x00002a10


	//----- nvinfo : EIATTR_VRC_CTA_INIT_COUNT
	.align		4
.L_46:
        /*017c*/ 	.byte	0x02, 0x4a
        /*017e*/ 	.byte	0x80
	.zero		1


	//----- nvinfo : EIATTR_MBARRIER_INSTR_OFFSETS
	.align		4
        /*0180*/ 	.byte	0x04, 0x39
        /*0182*/ 	.short	(.L_48 - .L_47)


	//   ....[0]....
.L_47:
        /*0184*/ 	.word	0x00001760
        /*0188*/ 	.word	0x000000ff
        /*018c*/ 	.word	0x00014000
        /*0190*/ 	.short	0x0100
        /*0192*/ 	.byte	0x08
	.zero		1


	//   ....[1]....
        /*0194*/ 	.word	0x00001770
        /*0198*/ 	.word	0x000000ff
        /*019c*/ 	.word	0x00014010
        /*01a0*/ 	.short	0x0100
        /*01a2*/ 	.byte	0x08
	.zero		1


	//   ....[2]....
        /*01a4*/ 	.word	0x00001820
        /*01a8*/ 	.word	0x000000ff
        /*01ac*/ 	.word	0x00014008
        /*01b0*/ 	.short	0x0100
        /*01b2*/ 	.byte	0x08
	.zero		1


	//   ....[3]....
        /*01b4*/ 	.word	0x00001830
        /*01b8*/ 	.word	0x000000ff
        /*01bc*/ 	.word	0x00014018
        /*01c0*/ 	.short	0x0100
        /*01c2*/ 	.byte	0x08
	.zero		1


	//   ....[4]....
        /*01c4*/ 	.word	0x00001a10
        /*01c8*/ 	.word	0x000000ff
        /*01cc*/ 	.word	0x00014000
        /*01d0*/ 	.short	0x010a
        /*01d2*/ 	.byte	0x08
	.zero		1


	//   ....[5]....
        /*01d4*/ 	.word	0x00001cb0
        /*01d8*/ 	.word	0x000000ff
        /*01dc*/ 	.word	0x00014010
        /*01e0*/ 	.short	0x010a
        /*01e2*/ 	.byte	0x08
	.zero		1


	//   ....[6]....
        /*01e4*/ 	.word	0x00001ee0
        /*01e8*/ 	.word	0x000000ff
        /*01ec*/ 	.word	0x00014000
        /*01f0*/ 	.short	0x010a
        /*01f2*/ 	.byte	0x1c
	.zero		1


	//   ....[7]....
        /*01f4*/ 	.word	0x000021b0
        /*01f8*/ 	.word	0x000000ff
        /*01fc*/ 	.word	0x00014010
        /*0200*/ 	.short	0x010a
        /*0202*/ 	.byte	0x1c
	.zero		1


	//   ....[8]....
        /*0204*/ 	.word	0x00002290
        /*0208*/ 	.word	0x000000ff
        /*020c*/ 	.word	0x00014000
        /*0210*/ 	.short	0x0108
        /*0212*/ 	.byte	0x08
	.zero		1


	//   ....[9]....
        /*0214*/ 	.word	0x000022a0
        /*0218*/ 	.word	0x000000ff
        /*021c*/ 	.word	0x00014010
        /*0220*/ 	.short	0x0108
        /*0222*/ 	.byte	0x08
	.zero		1


	//   ....[10]....
        /*0224*/ 	.word	0x000022f0
        /*0228*/ 	.word	0x000000ff
        /*022c*/ 	.word	0x00014008
        /*0230*/ 	.short	0x0108
        /*0232*/ 	.byte	0x08
	.zero		1


	//   ....[11]....
        /*0234*/ 	.word	0x00002300
        /*0238*/ 	.word	0x000000ff
        /*023c*/ 	.word	0x00014018
        /*0240*/ 	.short	0x0108
        /*0242*/ 	.byte	0x08
	.zero		1


	//   ....[12]....
        /*0244*/ 	.word	0x00002a30
        /*0248*/ 	.word	0x000000ff
        /*024c*/ 	.word	0x00014000
        /*0250*/ 	.short	0x010a
        /*0252*/ 	.byte	0x08
	.zero		1


	//   ....[13]....
        /*0254*/ 	.word	0x00002a60
        /*0258*/ 	.word	0x000000ff
        /*025c*/ 	.word	0x00014010
        /*0260*/ 	.short	0x010a
        /*0262*/ 	.byte	0x08
	.zero		1


	//   ....[14]....
        /*0264*/ 	.word	0x00002a90
        /*0268*/ 	.word	0x000000ff
        /*026c*/ 	.word	0x00014000
        /*0270*/ 	.short	0x010a
        /*0272*/ 	.byte	0x1c
	.zero		1


	//   ....[15]....
        /*0274*/ 	.word	0x00002ac0
        /*0278*/ 	.word	0x000000ff
        /*027c*/ 	.word	0x00014010
        /*0280*/ 	.short	0x010a
        /*0282*/ 	.byte	0x1c
	.zero		1


	//----- nvinfo : EIATTR_NUM_MBARRIERS
	.align		4
.L_48:
        /*0284*/ 	.byte	0x03, 0x38
        /*0286*/ 	.short	0x0004


	//----- nvinfo : EIATTR_EXIT_INSTR_OFFSETS
	.align		4
        /*0288*/ 	.byte	0x04, 0x1c
        /*028a*/ 	.short	(.L_50 - .L_49)


	//   ....[0]....
.L_49:
        /*028c*/ 	.word	0x00002a20


	//----- nvinfo : EIATTR_REQNTID
	.align		4
.L_50:
        /*0290*/ 	.byte	0x04, 0x10
        /*0292*/ 	.short	(.L_52 - .L_51)
.L_51:
        /*0294*/ 	.word	0x00000100
        /*0298*/ 	.word	0x00000001
        /*029c*/ 	.word	0x00000001


	//----- nvinfo : EIATTR_CRS_STACK_SIZE
	.align		4
.L_52:
        /*02a0*/ 	.byte	0x04, 0x1e
        /*02a2*/ 	.short	(.L_54 - .L_53)
.L_53:
        /*02a4*/ 	.word	0x00000000


	//----- nvinfo : EIATTR_CBANK_PARAM_SIZE
	.align		4
.L_54:
        /*02a8*/ 	.byte	0x03, 0x19
        /*02aa*/ 	.short	0x0050


	//----- nvinfo : EIATTR_PARAM_CBANK
	.align		4
        /*02ac*/ 	.byte	0x04, 0x0a
        /*02ae*/ 	.short	(.L_56 - .L_55)
	.align		4
.L_55:
        /*02b0*/ 	.word	index@(.nv.constant0.gluon_tcgen05)
        /*02b4*/ 	.short	0x0380
        /*02b6*/ 	.short	0x0050


	//----- nvinfo : EIATTR_SW_WAR
	.align		4
.L_56:
        /*02b8*/ 	.byte	0x04, 0x36
        /*02ba*/ 	.short	(.L_58 - .L_57)
.L_57:
        /*02bc*/ 	.word	0x00000008
.L_58:


//--------------------- .nv.compat                --------------------------
	.section	.nv.compat,"",@"SHT_CUDA_COMPAT_INFO"
	.align	4
        /*0000*/ 	.byte	0x02, 0x02, 0x02, 0x00, 0x02, 0x05, 0x05, 0x00, 0x02, 0x03, 0x03, 0x00, 0x02, 0x06, 0x01, 0x00


//--------------------- .nv.callgraph             --------------------------
	.section	.nv.callgraph,"",@"SHT_CUDA_CALLGRAPH"
	.align	4
	.sectionentsize	8
	.align		4
        /*0000*/ 	.word	0x00000000
	.align		4
        /*0004*/ 	.word	0xffffffff
	.align		4
        /*0008*/ 	.word	0x00000000
	.align		4
        /*000c*/ 	.word	0xfffffffe
	.align		4
        /*0010*/ 	.word	0x00000000
	.align		4
        /*0014*/ 	.word	0xfffffffd
	.align		4
        /*0018*/ 	.word	0x00000000
	.align		4
        /*001c*/ 	.word	0xfffffffc


//--------------------- .text.gluon_tcgen05       --------------------------
	.section	.text.gluon_tcgen05,"ax",@progbits
	.align	128
        .global         gluon_tcgen05
        .type           gluon_tcgen05,@function
        .size           gluon_tcgen05,(.L_x_78 - gluon_tcgen05)
        .other          gluon_tcgen05,@"STO_CUDA_ENTRY STV_DEFAULT"
gluon_tcgen05:
.text.gluon_tcgen05:
[----:B------:R-:W1:Y:S01]  /*0000*/  LDC R1, c[0x0][0x37c] ;  /* 0x0000df00ff017b82 */ /* 0x000e620000000800 */
[----:B------:R-:W2:Y:S02]  /*0010*/  S2R R0, SR_TID.X ;  /* 0x0000000000007919 */ /* 0x000ea40000002100 */
[----:B--2---:R-:W-:-:S13]  /*0020*/  ISETP.GE.U32.AND P2, PT, R0, 0x20, PT ;  /* 0x000000200000780c */ /* 0x004fda0003f46070 */
[----:B------:R-:W-:Y:S05]  /*0030*/  @P2 BRA `(.L_x_0) ;  /* 0x0000000000b82947 */ /* 0x000fea0003800000 */
[----:B------:R-:W2:Y:S01]  /*0040*/  S2UR UR6, SR_CgaCtaId ;  /* 0x00000000000679c3 */ /* 0x000ea20000008800 */
[----:B------:R-:W-:Y:S01]  /*0050*/  NOP ;  /* 0x0000000000007918 */ /* 0x000fe20000000000 */
[----:B------:R-:W-:Y:S02]  /*0060*/  UMOV UR4, 0x40 ;  /* 0x0000004000047882 */ /* 0x000fe40000000000 */
[----:B--2---:R-:W-:-:S09]  /*0070*/  ULEA UR4, UR6, UR4, 0x18 ;  /* 0x0000000406047291 */ /* 0x004fd2000f8ec0ff */
[----:B------:R-:W2:Y:S01]  /*0080*/  LDS.U8 R2, [UR4] ;  /* 0x00000004ff027984 */ /* 0x000ea20008000000 */
[----:B------:R-:W-:Y:S02]  /*0090*/  UMOV UR4, 0x400 ;  /* 0x0000040000047882 */ /* 0x000fe40000000000 */
[----:B------:R-:W-:Y:S01]  /*00a0*/  ULEA UR4, UR6, UR4, 0x18 ;  /* 0x0000000406047291 */ /* 0x000fe2000f8ec0ff */
[----:B--2---:R-:W-:-:S13]  /*00b0*/  ISETP.NE.AND P0, PT, R2, RZ, PT ;  /* 0x000000ff0200720c */ /* 0x004fda0003f05270 */
[----:B------:R-:W-:Y:S05]  /*00c0*/  @P0 BRA `(.L_x_1) ;  /* 0x00000000007c0947 */ /* 0x000fea0003800000 */
[----:B------:R-:W-:-:S13]  /*00d0*/  ELECT P0, URZ, PT ;  /* 0x0000000000ff782f */ /* 0x000fda0003800000 */
[----:B------:R-:W-:Y:S05]  /*00e0*/  @!P0 BRA `(.L_x_2) ;  /* 0x0000000000848947 */ /* 0x000fea0003800000 */
[----:B------:R-:W-:Y:S01]  /*00f0*/  UMOV UR5, 0x8 ;  /* 0x0000000800057882 */ /* 0x000fe20000000000 */
[----:B------:R-:W-:Y:S02]  /*0100*/  IMAD.MOV.U32 R5, RZ, RZ, 0x1 ;  /* 0x00000001ff057424 */ /* 0x000fe400078e00ff */
[----:B------:R-:W-:Y:S02]  /*0110*/  IMAD.MOV.U32 R3, RZ, RZ, 0xff ;  /* 0x000000ffff037424 */ /* 0x000fe400078e00ff */
[----:B------:R-:W-:Y:S04]  /*0120*/  DEPBAR.LE SB2, 0x36 ;  /* 0x0000ad800000791a */ /* 0x000fe80000000000 */
[----:B------:R-:W2:Y:S02]  /*0130*/  UTCATOMSWS.FIND_AND_SET.ALIGN UP0, UR5, UR5 ;  /* 0x00000005000575e3 */ /* 0x000ea40008000800 */
[----:B--2---:R-:W-:-:S04]  /*0140*/  PLOP3.LUT P0, PT, PT, PT, UP0, 0x80, 0x8 ;  /* 0x000000000008781c */ /* 0x004fc80003f0f008 */
[----:B------:R-:W-:-:S04]  /*0150*/  SEL R2, RZ, 0xffffffff, !P0 ;  /* 0xffffffffff027807 */ /* 0x000fc80004000000 */
[----:B------:R-:W-:Y:S01]  /*0160*/  ISETP.NE.AND P0, PT, R2, RZ, PT ;  /* 0x000000ff0200720c */ /* 0x000fe20003f05270 */
[----:B------:R-:W-:-:S12]  /*0170*/  IMAD.U32 R2, RZ, RZ, UR5 ;  /* 0x00000005ff027e24 */ /* 0x000fd8000f8e00ff */
[----:B------:R-:W-:Y:S05]  /*0180*/  @P0 BRA `(.L_x_3) ;  /* 0x0000000000240947 */ /* 0x000fea0003800000 */
.L_x_4:
[----:B------:R-:W-:Y:S05]  /*0190*/  NANOSLEEP 0x64 ;  /* 0x000000640000795d */ /* 0x000fea0003800000 */
[----:B------:R-:W-:-:S05]  /*01a0*/  UMOV UR5, 0x8 ;  /* 0x0000000800057882 */ /* 0x000fca0000000000 */
[----:B------:R-:W-:Y:S04]  /*01b0*/  DEPBAR.LE SB2, 0x36 ;  /* 0x0000ad800000791a */ /* 0x000fe80000000000 */
[----:B------:R-:W2:Y:S02]  /*01c0*/  UTCATOMSWS.FIND_AND_SET.ALIGN UP0, UR5, UR5 ;  /* 0x00000005000575e3 */ /* 0x000ea40008000800 */
[----:B--2---:R-:W-:-:S04]  /*01d0*/  PLOP3.LUT P0, PT, PT, PT, UP0, 0x80, 0x8 ;  /* 0x000000000008781c */ /* 0x004fc80003f0f008 */
[----:B------:R-:W-:-:S04]  /*01e0*/  SEL R2, RZ, 0xffffffff, !P0 ;  /* 0xffffffffff027807 */ /* 0x000fc80004000000 */
[----:B------:R-:W-:Y:S01]  /*01f0*/  ISETP.NE.AND P0, PT, R2, RZ, PT ;  /* 0x000000ff0200720c */ /* 0x000fe20003f05270 */
[----:B------:R-:W-:-:S12]  /*0200*/  IMAD.U32 R2, RZ, RZ, UR5 ;  /* 0x00000005ff027e24 */ /* 0x000fd8000f8e00ff */
[----:B------:R-:W-:Y:S05]  /*0210*/  @!P0 BRA `(.L_x_4) ;  /* 0xfffffffc00dc8947 */ /* 0x000fea000383ffff */
.L_x_3:
[C---:B------:R-:W-:Y:S01]  /*0220*/  VIADD R4, R2.reuse, 0x10 ;  /* 0x0000001002047836 */ /* 0x040fe20000000000 */
[----:B------:R-:W-:Y:S01]  /*0230*/  UMOV UR5, 0x50 ;  /* 0x0000005000057882 */ /* 0x000fe20000000000 */
[----:B------:R-:W-:Y:S01]  /*0240*/  SHF.L.U32 R3, R3, R2, RZ ;  /* 0x0000000203037219 */ /* 0x000fe200000006ff */
[----:B------:R-:W-:Y:S01]  /*0250*/  ULEA UR5, UR6, UR5, 0x18 ;  /* 0x0000000506057291 */ /* 0x000fe2000f8ec0ff */
[----:B------:R-:W-:Y:S01]  /*0260*/  IMAD.SHL.U32 R2, R2, 0x20, RZ ;  /* 0x0000002002027824 */ /* 0x000fe200078e00ff */
[----:B------:R-:W-:-:S04]  /*0270*/  SHF.L.U32 R4, R5, R4, RZ ;  /* 0x0000000405047219 */ /* 0x000fc800000006ff */
[----:B------:R-:W-:-:S05]  /*0280*/  LOP3.LUT R3, R4, R3, RZ, 0xfc, !PT ;  /* 0x0000000304037212 */ /* 0x000fca00078efcff */
[----:B------:R2:W-:Y:S04]  /*0290*/  ATOMS.OR RZ, [UR5], R3 ;  /* 0x00000003ffff798c */ /* 0x0005e8000b000005 */
[----:B------:R2:W-:Y:S01]  /*02a0*/  STS [UR4], R2 ;  /* 0x00000002ff007988 */ /* 0x0005e20008000804 */
[----:B------:R-:W-:Y:S05]  /*02b0*/  BRA `(.L_x_2) ;  /* 0x0000000000107947 */ /* 0x000fea0003800000 */
.L_x_1:
[----:B------:R-:W-:Y:S01]  /*02c0*/  IMAD.MOV.U32 R3, RZ, RZ, -0x1 ;  /* 0xffffffffff037424 */ /* 0x000fe200078e00ff */
[----:B------:R-:W-:-:S04]  /*02d0*/  MOV R2, 0x300 ;  /* 0x0000030000027802 */ /* 0x000fc80000000f00 */
[----:B------:R2:W-:Y:S03]  /*02e0*/  STS [UR4], R3 ;  /* 0x00000003ff007988 */ /* 0x0005e60008000804 */
[----:B-12---:R-:W-:Y:S05]  /*02f0*/  CALL.REL.NOINC `($__internal_1_$__cuda_sm10x_tcgen05_guardrail_trap_phase_invalid_during_alloc) ;  /* 0x0000002800087944 */ /* 0x006fea0003c00000 */
.L_x_2:
[----:B------:R-:W-:Y:S05]  /*0300*/  WARPSYNC.ALL ;  /* 0x0000000000007948 */ /* 0x000fea0003800000 */
[----:B------:R-:W-:Y:S01]  /*0310*/  NOP ;  /* 0x0000000000007918 */ /* 0x000fe20000000000 */
.L_x_0:
[----:B------:R-:W3:Y:S08]  /*0320*/  S2UR UR4, SR_CgaCtaId ;  /* 0x00000000000479c3 */ /* 0x000ef00000008800 */
[----:B------:R-:W-:Y:S01]  /*0330*/  BAR.SYNC.DEFER_BLOCKING 0x0 ;  /* 0x0000000000007b1d */ /* 0x000fe20000010000 */
[----:B------:R-:W-:-:S05]  /*0340*/  LOP3.LUT R68, R0, 0xff, RZ, 0xc0, !PT ;  /* 0x000000ff00447812 */ /* 0x000fca00078ec0ff */
[----:B------:R-:W-:Y:S02]  /*0350*/  UMOV UR8, 0x400 ;  /* 0x0000040000087882 */ /* 0x000fe40000000000 */
[----:B------:R-:W4:Y:S08]  /*0360*/  LDC R10, c[0x0][0x3a0] ;  /* 0x0000e800ff0a7b82 */ /* 0x000f300000000800 */
[----:B------:R-:W5:Y:S01]  /*0370*/  S2UR UR19, SR_CTAID.Y ;  /* 0x00000000001379c3 */ /* 0x000f620000002600 */
[----:B---3--:R-:W-:-:S09]  /*0380*/  ULEA UR8, UR4, UR8, 0x18 ;  /* 0x0000000804087291 */ /* 0x008fd2000f8ec0ff */
[----:B--2---:R-:W2:Y:S01]  /*0390*/  LDS R3, [UR8] ;  /* 0x00000008ff037984 */ /* 0x004ea20008000800 */
[----:B------:R-:W-:Y:S06]  /*03a0*/  BAR.SYNC.DEFER_BLOCKING 0x0 ;  /* 0x0000000000007b1d */ /* 0x000fec0000010000 */
[----:B------:R-:W-:Y:S05]  /*03b0*/  @P2 BRA `(.L_x_5) ;  /* 0x0000000000182947 */ /* 0x000fea0003800000 */
[----:B------:R-:W-:Y:S01]  /*03c0*/  ELECT P0, URZ, PT ;  /* 0x0000000000ff782f */ /* 0x000fe20003800000 */
[----:B------:R-:W-:Y:S01]  /*03d0*/  IMAD.MOV.U32 R2, RZ, RZ, 0x1 ;  /* 0x00000001ff027424 */ /* 0x000fe200078e00ff */
[----:B------:R-:W-:Y:S01]  /*03e0*/  UMOV UR5, 0x40 ;  /* 0x0000004000057882 */ /* 0x000fe20000000000 */
[----:B------:R-:W-:Y:S01]  /*03f0*/  UVIRTCOUNT.DEALLOC.SMPOOL 0x80 ;  /* 0x000000800000784c */ /* 0x000fe20000000000 */
[----:B------:R-:W-:-:S09]  /*0400*/  ULEA UR5, UR4, UR5, 0x18 ;  /* 0x0000000504057291 */ /* 0x000fd2000f8ec0ff */
[----:B------:R3:W-:Y:S03]  /*0410*/  @P0 STS.U8 [UR5], R2 ;  /* 0x00000002ff000988 */ /* 0x0007e60008000005 */
.L_x_5:
[----:B------:R-:W3:Y:S01]  /*0420*/  S2UR UR4, SR_CTAID.Z ;  /* 0x00000000000479c3 */ /* 0x000ee20000002700 */
[----:B------:R-:W5:Y:S01]  /*0430*/  LDCU UR5, c[0x0][0x370] ;  /* 0x00006e00ff0577ac */ /* 0x000f620008000800 */
[----:B------:R-:W-:Y:S01]  /*0440*/  ISETP.GE.U32.AND P0, PT, R68, 0x20, PT ;  /* 0x000000204400780c */ /* 0x000fe20003f06070 */
[----:B----4-:R-:W-:Y:S01]  /*0450*/  VIADD R5, R10, 0xffffffff ;  /* 0xffffffff0a057836 */ /* 0x010fe20000000000 */
[C---:B------:R-:W-:Y:S01]  /*0460*/  ISETP.NE.U32.AND P3, PT, R68.reuse, RZ, PT ;  /* 0x000000ff4400720c */ /* 0x040fe20003f65070 */
[----:B------:R-:W3:Y:S01]  /*0470*/  LDCU UR6, c[0x0][0x374] ;  /* 0x00006e80ff0677ac */ /* 0x000ee20008000800 */
[----:B------:R-:W-:Y:S01]  /*0480*/  LEA R4, R68, UR8, 0x2 ;  /* 0x0000000844047c11 */ /* 0x000fe2000f8e10ff */
[----:B------:R-:W-:Y:S01]  /*0490*/  BSSY.RECONVERGENT B0, `(.L_x_6) ;  /* 0x0000015000007945 */ /* 0x000fe20003800200 */
[----:B------:R-:W5:Y:S01]  /*04a0*/  S2UR UR7, SR_CTAID.X ;  /* 0x00000000000779c3 */ /* 0x000f620000002500 */
[----:B------:R-:W4:Y:S01]  /*04b0*/  LDCU.64 UR20, c[0x0][0x3c0] ;  /* 0x00007800ff1477ac */ /* 0x000f220008000a00 */
[----:B--2---:R-:W-:-:S05]  /*04c0*/  R2UR UR23, R3 ;  /* 0x00000000031772ca */ /* 0x004fca00000e0000 */
[----:B------:R2:W-:Y:S01]  /*04d0*/  @!P0 STS [R4], RZ ;  /* 0x000000ff04008388 */ /* 0x0005e20000000800 */
[----:B------:R-:W1:Y:S01]  /*04e0*/  LDC R6, c[0x0][0x398] ;  /* 0x0000e600ff067b82 */ /* 0x000e620000000800 */
[----:B------:R-:W-:Y:S02]  /*04f0*/  NOP ;  /* 0x0000000000007918 */ /* 0x000fe40000000000 */
[----:B------:R2:W-:Y:S01]  /*0500*/  @!P3 STS [UR8+0x20], R5 ;  /* 0x00002005ff00b988 */ /* 0x0005e20008000808 */
[----:B---3-5:R-:W-:-:S04]  /*0510*/  UIMAD UR4, UR4, UR6, UR19 ;  /* 0x00000006040472a4 */ /* 0x028fc8000f8e0213 */
[----:B------:R-:W-:-:S04]  /*0520*/  UIMAD UR4, UR4, UR5, UR7 ;  /* 0x00000005040472a4 */ /* 0x000fc8000f8e0207 */
[----:B------:R-:W-:-:S04]  /*0530*/  UIMAD UR4, UR4, 0x180, URZ ;  /* 0x00000180040478a4 */ /* 0x000fc8000f8e02ff */
[----:B----4-:R-:W-:Y:S01]  /*0540*/  UIADD3 UR24, UP0, UPT, UR4, UR20, URZ ;  /* 0x0000001404187290 */ /* 0x010fe2000ff1e0ff */
[----:B-1----:R-:W-:-:S03]  /*0550*/  VIADD R6, R6, 0xffffffff ;  /* 0xffffffff06067836 */ /* 0x002fc60000000000 */
[----:B------:R-:W-:Y:S01]  /*0560*/  ULEA.HI.X.SX32 UR25, UR4, UR21, 0x1, UP0 ;  /* 0x0000001504197291 */ /* 0x000fe200080f0eff */
[----:B--2---:R-:W-:Y:S11]  /*0570*/  @P3 BRA `(.L_x_7) ;  /* 0x0000000000183947 */ /* 0x004ff60003800000 */
[----:B------:R-:W1:Y:S01]  /*0580*/  LDS R2, [UR8+0x8] ;  /* 0x00000808ff027984 */ /* 0x000e620008000800 */
[----:B------:R-:W2:Y:S01]  /*0590*/  LDC.64 R8, c[0x0][0x380] ;  /* 0x0000e000ff087b82 */ /* 0x000ea20000000a00 */
[----:B------:R-:W-:Y:S02]  /*05a0*/  IMAD.MOV.U32 R3, RZ, RZ, 0x70 ;  /* 0x00000070ff037424 */ /* 0x000fe400078e00ff */
[----:B--2---:R2:W-:Y:S03]  /*05b0*/  STS.64 [UR8], R8 ;  /* 0x00000008ff007988 */ /* 0x0045e60008000a08 */
[----:B-1----:R-:W-:-:S05]  /*05c0*/  LOP3.LUT R2, R2, 0x10, R3, 0xd8, !PT ;  /* 0x0000001002027812 */ /* 0x002fca00078ed803 */
[----:B------:R2:W-:Y:S02]  /*05d0*/  STS [UR8+0x8], R2 ;  /* 0x00000802ff007988 */ /* 0x0005e40008000808 */
.L_x_7:
[----:B------:R-:W-:Y:S05]  /*05e0*/  BSYNC.RECONVERGENT B0 ;  /* 0x0000000000007941 */ /* 0x000fea0003800200 */
.L_x_6:
[----:B------:R-:W-:Y:S04]  /*05f0*/  BSSY.RECONVERGENT B0, `(.L_x_8) ;  /* 0x000000a000007945 */ /* 0x000fe80003800200 */
[----:B------:R-:W-:Y:S05]  /*0600*/  @P3 BRA `(.L_x_9) ;  /* 0x0000000000203947 */ /* 0x000fea0003800000 */
[----:B--2---:R-:W1:Y:S01]  /*0610*/  LDS R2, [UR8+0x34] ;  /* 0x00003408ff027984 */ /* 0x004e620008000800 */
[----:B------:R-:W-:Y:S02]  /*0620*/  IMAD.MOV.U32 R3, RZ, RZ, 0x7f000000 ;  /* 0x7f000000ff037424 */ /* 0x000fe400078e00ff */
[----:B------:R-:W-:Y:S01]  /*0630*/  @!P3 IMAD.MOV.U32 R7, RZ, RZ, 0x3f ;  /* 0x0000003fff07b424 */ /* 0x000fe200078e00ff */
[----:B------:R-:W2:Y:S02]  /*0640*/  @!P3 LDS R8, [UR8+0x38] ;  /* 0x00003808ff08b984 */ /* 0x000ea40008000800 */
[----:B-1----:R-:W-:Y:S02]  /*0650*/  LOP3.LUT R2, R2, 0xff000000, R3, 0xb8, !PT ;  /* 0xff00000002027812 */ /* 0x002fe400078eb803 */
[----:B--2---:R-:W-:-:S03]  /*0660*/  @!P3 LOP3.LUT R3, R8, 0xff, R7, 0xb8, !PT ;  /* 0x000000ff0803b812 */ /* 0x004fc600078eb807 */
[----:B------:R1:W-:Y:S04]  /*0670*/  STS [UR8+0x34], R2 ;  /* 0x00003402ff007988 */ /* 0x0003e80008000808 */
[----:B------:R1:W-:Y:S02]  /*0680*/  @!P3 STS [UR8+0x38], R3 ;  /* 0x00003803ff00b988 */ /* 0x0003e40008000808 */
.L_x_9:
[----:B------:R-:W-:Y:S05]  /*0690*/  BSYNC.RECONVERGENT B0 ;  /* 0x0000000000007941 */ /* 0x000fea0003800200 */
.L_x_8:
[----:B------:R-:W-:Y:S04]  /*06a0*/  BSSY.RECONVERGENT B0, `(.L_x_10) ;  /* 0x000000a000007945 */ /* 0x000fe80003800200 */
[----:B------:R-:W-:Y:S05]  /*06b0*/  @P3 BRA `(.L_x_11) ;  /* 0x0000000000203947 */ /* 0x000fea0003800000 */
[----:B-12---:R-:W1:Y:S01]  /*06c0*/  LDS R2, [UR8+0x1c] ;  /* 0x00001c08ff027984 */ /* 0x006e620008000800 */
[----:B------:R-:W2:Y:S03]  /*06d0*/  LDC.64 R8, c[0x0][0x3a8] ;  /* 0x0000ea00ff087b82 */ /* 0x000ea60000000a00 */
[----:B------:R3:W-:Y:S01]  /*06e0*/  STS [UR8+0x24], R6 ;  /* 0x00002406ff007988 */ /* 0x0007e20008000808 */
[--C-:B--2---:R-:W-:Y:S02]  /*06f0*/  SHF.R.U32.HI R7, RZ, 0x4, R9.reuse ;  /* 0x00000004ff077819 */ /* 0x104fe40000011609 */
[----:B------:R-:W-:-:S05]  /*0700*/  SHF.R.U64 R3, R8, 0x4, R9 ;  /* 0x0000000408037819 */ /* 0x000fca0000001209 */
[----:B------:R3:W-:Y:S01]  /*0710*/  STS [UR8+0xc], R3 ;  /* 0x00000c03ff007988 */ /* 0x0007e20008000808 */
[----:B-1----:R-:W-:-:S05]  /*0720*/  LOP3.LUT R2, R2, 0xf, R7, 0xb8, !PT ;  /* 0x0000000f02027812 */ /* 0x002fca00078eb807 */
[----:B------:R3:W-:Y:S02]  /*0730*/  STS [UR8+0x1c], R2 ;  /* 0x00001c02ff007988 */ /* 0x0007e40008000808 */
.L_x_11:
[----:B------:R-:W-:Y:S05]  /*0740*/  BSYNC.RECONVERGENT B0 ;  /* 0x0000000000007941 */ /* 0x000fea0003800200 */
.L_x_10:
[----:B------:R-:W-:Y:S04]  /*0750*/  BSSY.RECONVERGENT B1, `(.L_x_12) ;  /* 0x000001d000017945 */ /* 0x000fe80003800200 */
[----:B------:R-:W-:Y:S04]  /*0760*/  BSSY.RELIABLE B0, `(.L_x_13) ;  /* 0x0000018000007945 */ /* 0x000fe80003800100 */
[----:B------:R-:W-:Y:S05]  /*0770*/  @P3 BRA `(.L_x_14) ;  /* 0x00000000001c3947 */ /* 0x000fea0003800000 */
[----:B-123--:R-:W1:Y:S02]  /*0780*/  LDS R2, [UR8+0x34] ;  /* 0x00003408ff027984 */ /* 0x00ee640008000800 */
[----:B-1----:R-:W-:-:S05]  /*0790*/  LOP3.LUT R2, R2, 0x7, RZ, 0xb8, !PT ;  /* 0x0000000702027812 */ /* 0x002fca00078eb8ff */
[----:B------:R1:W-:Y:S01]  /*07a0*/  STS [UR8+0x34], R2 ;  /* 0x00003402ff007988 */ /* 0x0003e20008000808 */
[----:B------:R-:W-:Y:S05]  /*07b0*/  @P3 BRA `(.L_x_15) ;  /* 0x00000000001c3947 */ /* 0x000fea0003800000 */
[----:B-1----:R-:W1:Y:S02]  /*07c0*/  LDS R2, [UR8+0x34] ;  /* 0x00003408ff027984 */ /* 0x002e640008000800 */
[----:B-1----:R-:W-:-:S05]  /*07d0*/  LOP3.LUT R2, R2, 0x38, RZ, 0xb8, !PT ;  /* 0x0000003802027812 */ /* 0x002fca00078eb8ff */
[----:B------:R4:W-:Y:S02]  /*07e0*/  STS [UR8+0x34], R2 ;  /* 0x00003402ff007988 */ /* 0x0009e40008000808 */
.L_x_14:
[----:B------:R-:W-:Y:S05]  /*07f0*/  @P3 BRA `(.L_x_16) ;  /* 0x00000000001c3947 */ /* 0x000fea0003800000 */
[----:B-1234-:R-:W1:Y:S02]  /*0800*/  LDS R2, [UR8+0x8] ;  /* 0x00000808ff027984 */ /* 0x01ee640008000800 */
[----:B-1----:R-:W-:-:S05]  /*0810*/  LOP3.LUT R2, R2, 0x780, RZ, 0xb8, !PT ;  /* 0x0000078002027812 */ /* 0x002fca00078eb8ff */
[----:B------:R2:W-:Y:S02]  /*0820*/  STS [UR8+0x8], R2 ;  /* 0x00000802ff007988 */ /* 0x0005e40008000808 */
.L_x_15:
[----:B------:R-:W-:Y:S05]  /*0830*/  @P3 BRA `(.L_x_17) ;  /* 0x0000000000283947 */ /* 0x000fea0003800000 */
[----:B-12---:R-:W1:Y:S02]  /*0840*/  LDS R2, [UR8+0x8] ;  /* 0x00000808ff027984 */ /* 0x006e640008000800 */
[----:B-1----:R-:W-:-:S05]  /*0850*/  LOP3.LUT R2, R2, 0x1800, RZ, 0xb8, !PT ;  /* 0x0000180002027812 */ /* 0x002fca00078eb8ff */
[----:B------:R5:W-:Y:S02]  /*0860*/  STS [UR8+0x8], R2 ;  /* 0x00000802ff007988 */ /* 0x000be40008000808 */
.L_x_16:
[----:B------:R-:W-:Y:S05]  /*0870*/  @P3 BREAK.RELIABLE B0 ;  /* 0x0000000000003942 */ /* 0x000fea0003800100 */
[----:B------:R-:W-:Y:S05]  /*0880*/  @P3 BRA `(.L_x_18) ;  /* 0x0000000000243947 */ /* 0x000fea0003800000 */
[----:B-1-3--:R-:W1:Y:S01]  /*0890*/  LDS R3, [UR8+0x8] ;  /* 0x00000808ff037984 */ /* 0x00ae620008000800 */
[----:B--2-45:R-:W-:-:S05]  /*08a0*/  IMAD.MOV.U32 R2, RZ, RZ, 0x6000 ;  /* 0x00006000ff027424 */ /* 0x034fca00078e00ff */
[----:B-1----:R-:W-:-:S04]  /*08b0*/  LOP3.LUT R2, R3, 0x6000, R2, 0xd8, !PT ;  /* 0x0000600003027812 */ /* 0x002fc800078ed802 */
[----:B------:R-:W-:-:S05]  /*08c0*/  LOP3.LUT R2, R2, 0x400000, RZ, 0xb8, !PT ;  /* 0x0040000002027812 */ /* 0x000fca00078eb8ff */
[----:B------:R3:W-:Y:S02]  /*08d0*/  STS [UR8+0x8], R2 ;  /* 0x00000802ff007988 */ /* 0x0007e40008000808 */
.L_x_17:
[----:B------:R-:W-:Y:S05]  /*08e0*/  BSYNC.RELIABLE B0 ;  /* 0x0000000000007941 */ /* 0x000fea0003800100 */
.L_x_13:
[----:B-123--:R-:W1:Y:S02]  /*08f0*/  @!P3 LDS R2, [UR8+0x8] ;  /* 0x00000808ff02b984 */ /* 0x00ee640008000800 */
[----:B-1----:R-:W-:-:S05]  /*0900*/  @!P3 LOP3.LUT R2, R2, 0x8000, RZ, 0xb8, !PT ;  /* 0x000080000202b812 */ /* 0x002fca00078eb8ff */
[----:B------:R1:W-:Y:S02]  /*0910*/  @!P3 STS [UR8+0x8], R2 ;  /* 0x00000802ff00b988 */ /* 0x0003e40008000808 */
.L_x_18:
[----:B------:R-:W-:Y:S05]  /*0920*/  BSYNC.RECONVERGENT B1 ;  /* 0x0000000000017941 */ /* 0x000fea0003800200 */
.L_x_12:
[----:B------:R-:W-:Y:S05]  /*0930*/  WARPSYNC.ALL ;  /* 0x0000000000007948 */ /* 0x000fea0003800000 */
[----:B------:R-:W-:Y:S01]  /*0940*/  NOP ;  /* 0x0000000000007918 */ /* 0x000fe20000000000 */
[----:B------:R-:W-:Y:S05]  /*0950*/  @P0 BRA `(.L_x_19) ;  /* 0x0000000000300947 */ /* 0x000fea0003800000 */
[----:B-12345:R-:W1:Y:S01]  /*0960*/  S2R R2, SR_LANEID ;  /* 0x0000000000027919 */ /* 0x03ee620000000000 */
[----:B------:R-:W-:Y:S05]  /*0970*/  WARPSYNC.ALL ;  /* 0x0000000000007948 */ /* 0x000fea0003800000 */
[----:B------:R-:W-:Y:S01]  /*0980*/  NOP ;  /* 0x0000000000007918 */ /* 0x000fe20000000000 */
[----:B-1----:R-:W-:-:S05]  /*0990*/  IMAD.SHL.U32 R7, R2, 0x4, RZ ;  /* 0x0000000402077824 */ /* 0x002fca00078e00ff */
[----:B------:R-:W1:Y:S01]  /*09a0*/  LDS R9, [R7+UR8] ;  /* 0x0000000807097984 */ /* 0x000e620008000800 */
[----:B------:R-:W-:-:S05]  /*09b0*/  IADD3 R2, P1, PT, R7, UR24, RZ ;  /* 0x0000001807027c10 */ /* 0x000fca000ff3e0ff */
[----:B------:R-:W-:-:S05]  /*09c0*/  IMAD.X R3, RZ, RZ, UR25, P1 ;  /* 0x00000019ff037e24 */ /* 0x000fca00088e06ff */
[----:B-1----:R1:W2:Y:S01]  /*09d0*/  ATOMG.E.EXCH.STRONG.GPU PT, RZ, [R2], R9 ;  /* 0x0000000902ff73a8 */ /* 0x0022a200041ee100 */
[----:B------:R-:W-:-:S04]  /*09e0*/  DEPBAR {5,4,3,2,1,0} ;  /* 0x0000003f0000791a */ /* 0x000fc80000000000 */
[----:B------:R-:W3:Y:S02]  /*09f0*/  CCTL.E.C.LDCU.IV.DEEP [UR24] ;  /* 0x0000000018007540 */ /* 0x000ee40009c08000 */
[----:B---3--:R1:W-:Y:S01]  /*0a00*/  UTMACCTL.IV [UR24] ;  /* 0x00000000180079b9 */ /* 0x0083e20008000000 */
[----:B------:R-:W-:Y:S01]  /*0a10*/  NOP ;  /* 0x0000000000007918 */ /* 0x000fe20000000000 */
.L_x_19:
[----:B------:R-:W-:Y:S05]  /*0a20*/  @P0 BRA `(.L_x_20) ;  /* 0x00000000000c0947 */ /* 0x000fea0003800000 */
[----:B------:R0:W-:Y:S01]  /*0a30*/  UTMACMDFLUSH ;  /* 0x00000000000079b7 */ /* 0x0001e20000000000 */
[----:B------:R-:W-:Y:S05]  /*0a40*/  @P0 BRA `(.L_x_20) ;  /* 0x0000000000040947 */ /* 0x000fea0003800000 */
[----:B------:R-:W-:-:S04]  /*0a50*/  DEPBAR.LE SB0, 0x0 ;  /* 0x000080000000791a */ /* 0x000fc80000000000 */
.L_x_20:
[----:B------:R-:W-:Y:S05]  /*0a60*/  WARPSYNC.ALL ;  /* 0x0000000000007948 */ /* 0x000fea0003800000 */
[----:B------:R-:W-:Y:S01]  /*0a70*/  NOP ;  /* 0x0000000000007918 */ /* 0x000fe20000000000 */
[----:B--2---:R-:W-:Y:S06]  /*0a80*/  BAR.SYNC.DEFER_BLOCKING 0x0 ;  /* 0x0000000000007b1d */ /* 0x004fec0000010000 */
[----:B------:R-:W-:Y:S02]  /*0a90*/  BSSY.RECONVERGENT B1, `(.L_x_21) ;  /* 0x000000b000017945 */ /* 0x000fe40003800200 */
[----:B------:R-:W-:Y:S06]  /*0aa0*/  BAR.SYNC.DEFER_BLOCKING 0x0 ;  /* 0x0000000000007b1d */ /* 0x000fec0000010000 */
[----:B------:R2:W-:Y:S01]  /*0ab0*/  @!P0 STS [R4], RZ ;  /* 0x000000ff04008388 */ /* 0x0005e20000000800 */
[----:B------:R-:W-:Y:S01]  /*0ac0*/  NOP ;  /* 0x0000000000007918 */ /* 0x000fe20000000000 */
[----:B------:R-:W-:Y:S05]  /*0ad0*/  @P3 BRA `(.L_x_22) ;  /* 0x0000000000183947 */ /* 0x000fea0003800000 */
[----:B-1-345:R-:W1:Y:S01]  /*0ae0*/  LDS R2, [UR8+0x8] ;  /* 0x00000808ff027984 */ /* 0x03ae620008000800 */
[----:B------:R-:W3:Y:S01]  /*0af0*/  LDC.64 R8, c[0x0][0x388] ;  /* 0x0000e200ff087b82 */ /* 0x000ee20000000a00 */
[----:B------:R-:W-:Y:S02]  /*0b00*/  IMAD.MOV.U32 R3, RZ, RZ, 0x70 ;  /* 0x00000070ff037424 */ /* 0x000fe400078e00ff */
[----:B---3--:R3:W-:Y:S03]  /*0b10*/  STS.64 [UR8], R8 ;  /* 0x00000008ff007988 */ /* 0x0087e60008000a08 */
[----:B-1----:R-:W-:-:S05]  /*0b20*/  LOP3.LUT R2, R2, 0x10, R3, 0xd8, !PT ;  /* 0x0000001002027812 */ /* 0x002fca00078ed803 */
[----:B------:R3:W-:Y:S02]  /*0b30*/  STS [UR8+0x8], R2 ;  /* 0x00000802ff007988 */ /* 0x0007e40008000808 */
.L_x_22:
[----:B-1----:R-:W-:Y:S05]  /*0b40*/  BSYNC.RECONVERGENT B1 ;  /* 0x0000000000017941 */ /* 0x002fea0003800200 */
.L_x_21:
[----:B------:R-:W-:Y:S04]  /*0b50*/  BSSY.RECONVERGENT B2, `(.L_x_23) ;  /* 0x000000f000027945 */ /* 0x000fe80003800200 */
[----:B------:R-:W-:Y:S04]  /*0b60*/  BSSY.RELIABLE B1, `(.L_x_24) ;  /* 0x000000c000017945 */ /* 0x000fe80003800100 */
[----:B------:R-:W-:Y:S05]  /*0b70*/  @P3 BRA `(.L_x_25) ;  /* 0x0000000000283947 */ /* 0x000fea0003800000 */
[----:B---345:R-:W1:Y:S01]  /*0b80*/  LDS R2, [UR8+0x34] ;  /* 0x00003408ff027984 */ /* 0x038e620008000800 */
[----:B------:R-:W-:Y:S01]  /*0b90*/  IMAD.MOV.U32 R3, RZ, RZ, 0x7f000000 ;  /* 0x7f000000ff037424 */ /* 0x000fe200078e00ff */
[----:B------:R-:W-:Y:S05]  /*0ba0*/  @P3 BREAK.RELIABLE B1 ;  /* 0x0000000000013942 */ /* 0x000fea0003800100 */
[----:B-1----:R-:W-:-:S05]  /*0bb0*/  LOP3.LUT R2, R2, 0xff000000, R3, 0xb8, !PT ;  /* 0xff00000002027812 */ /* 0x002fca00078eb803 */
[----:B------:R1:W-:Y:S01]  /*0bc0*/  STS [UR8+0x34], R2 ;  /* 0x00003402ff007988 */ /* 0x0003e20008000808 */
[----:B------:R-:W-:Y:S05]  /*0bd0*/  @P3 BRA `(.L_x_26) ;  /* 0x0000000000183947 */ /* 0x000fea0003800000 */
[----:B-1----:R-:W1:Y:S01]  /*0be0*/  LDS R2, [UR8+0x38] ;  /* 0x00003808ff027984 */ /* 0x002e620008000800 */
[----:B------:R-:W-:-:S05]  /*0bf0*/  IMAD.MOV.U32 R3, RZ, RZ, 0xff ;  /* 0x000000ffff037424 */ /* 0x000fca00078e00ff */
[----:B-1----:R-:W-:-:S05]  /*0c00*/  LOP3.LUT R2, R2, 0xff, R3, 0xb8, !PT ;  /* 0x000000ff02027812 */ /* 0x002fca00078eb803 */
[----:B------:R1:W-:Y:S02]  /*0c10*/  STS [UR8+0x38], R2 ;  /* 0x00003802ff007988 */ /* 0x0003e40008000808 */
.L_x_25:
[----:B------:R-:W-:Y:S05]  /*0c20*/  BSYNC.RELIABLE B1 ;  /* 0x0000000000017941 */ /* 0x000fea0003800100 */
.L_x_24:
[----:B------:R1:W-:Y:S02]  /*0c30*/  @!P3 STS [UR8+0x20], R5 ;  /* 0x00002005ff00b988 */ /* 0x0003e40008000808 */
.L_x_26:
[----:B------:R-:W-:Y:S05]  /*0c40*/  BSYNC.RECONVERGENT B2 ;  /* 0x0000000000027941 */ /* 0x000fea0003800200 */
.L_x_23:
[----:B------:R-:W-:Y:S05]  /*0c50*/  WARPSYNC.ALL ;  /* 0x0000000000007948 */ /* 0x000fea0003800000 */
[----:B------:R-:W-:Y:S01]  /*0c60*/  NOP ;  /* 0x0000000000007918 */ /* 0x000fe20000000000 */
[----:B-1----:R-:W1:Y:S01]  /*0c70*/  LDC R5, c[0x0][0x39c] ;  /* 0x0000e700ff057b82 */ /* 0x002e620000000800 */
[----:B------:R-:W-:Y:S01]  /*0c80*/  BSSY.RECONVERGENT B2, `(.L_x_27) ;  /* 0x000000b000027945 */ /* 0x000fe20003800200 */
[----:B-1----:R-:W-:-:S03]  /*0c90*/  VIADD R5, R5, 0xffffffff ;  /* 0xffffffff05057836 */ /* 0x002fc60000000000 */
[----:B------:R-:W-:Y:S05]  /*0ca0*/  @P3 BRA `(.L_x_28) ;  /* 0x0000000000203947 */ /* 0x000fea0003800000 */
[----:B---345:R-:W1:Y:S01]  /*0cb0*/  LDS R2, [UR8+0x1c] ;  /* 0x00001c08ff027984 */ /* 0x038e620008000800 */
[----:B------:R-:W3:Y:S03]  /*0cc0*/  LDC.64 R8, c[0x0][0x3b0] ;  /* 0x0000ec00ff087b82 */ /* 0x000ee60000000a00 */
[----:B------:R4:W-:Y:S01]  /*0cd0*/  STS [UR8+0x24], R5 ;  /* 0x00002405ff007988 */ /* 0x0009e20008000808 */
[--C-:B---3--:R-:W-:Y:S02]  /*0ce0*/  SHF.R.U32.HI R7, RZ, 0x4, R9.reuse ;  /* 0x00000004ff077819 */ /* 0x108fe40000011609 */
[----:B------:R-:W-:-:S05]  /*0cf0*/  SHF.R.U64 R3, R8, 0x4, R9 ;  /* 0x0000000408037819 */ /* 0x000fca0000001209 */
[----:B------:R4:W-:Y:S01]  /*0d00*/  STS [UR8+0xc], R3 ;  /* 0x00000c03ff007988 */ /* 0x0009e20008000808 */
[----:B-1----:R-:W-:-:S05]  /*0d10*/  LOP3.LUT R2, R2, 0xf, R7, 0xb8, !PT ;  /* 0x0000000f02027812 */ /* 0x002fca00078eb807 */
[----:B------:R4:W-:Y:S02]  /*0d20*/  STS [UR8+0x1c], R2 ;  /* 0x00001c02ff007988 */ /* 0x0009e40008000808 */
.L_x_28:
[----:B------:R-:W-:Y:S05]  /*0d30*/  BSYNC.RECONVERGENT B2 ;  /* 0x0000000000027941 */ /* 0x000fea0003800200 */
.L_x_27:
[----:B------:R-:W-:Y:S04]  /*0d40*/  BSSY.RECONVERGENT B3, `(.L_x_29) ;  /* 0x000001d000037945 */ /* 0x000fe80003800200 */
[----:B------:R-:W-:Y:S04]  /*0d50*/  BSSY.RELIABLE B2, `(.L_x_30) ;  /* 0x0000018000027945 */ /* 0x000fe80003800100 */
[----:B------:R-:W-:Y:S05]  /*0d60*/  @P3 BRA `(.L_x_31) ;  /* 0x00000000001c3947 */ /* 0x000fea0003800000 */
[----:B---345:R-:W1:Y:S02]  /*0d70*/  LDS R2, [UR8+0x34] ;  /* 0x00003408ff027984 */ /* 0x038e640008000800 */
[----:B-1----:R-:W-:-:S05]  /*0d80*/  LOP3.LUT R2, R2, 0x7, RZ, 0xb8, !PT ;  /* 0x0000000702027812 */ /* 0x002fca00078eb8ff */
[----:B------:R1:W-:Y:S01]  /*0d90*/  STS [UR8+0x34], R2 ;  /* 0x00003402ff007988 */ /* 0x0003e20008000808 */
[----:B------:R-:W-:Y:S05]  /*0da0*/  @P3 BRA `(.L_x_32) ;  /* 0x00000000001c3947 */ /* 0x000fea0003800000 */
[----:B-1----:R-:W1:Y:S02]  /*0db0*/  LDS R2, [UR8+0x34] ;  /* 0x00003408ff027984 */ /* 0x002e640008000800 */
[----:B-1----:R-:W-:-:S05]  /*0dc0*/  LOP3.LUT R2, R2, 0x38, RZ, 0xb8, !PT ;  /* 0x0000003802027812 */ /* 0x002fca00078eb8ff */
[----:B------:R1:W-:Y:S02]  /*0dd0*/  STS [UR8+0x34], R2 ;  /* 0x00003402ff007988 */ /* 0x0003e40008000808 */
.L_x_31:
[----:B------:R-:W-:Y:S05]  /*0de0*/  @P3 BRA `(.L_x_33) ;  /* 0x00000000001c3947 */ /* 0x000fea0003800000 */
[----:B-1-345:R-:W1:Y:S02]  /*0df0*/  LDS R2, [UR8+0x8] ;  /* 0x00000808ff027984 */ /* 0x03ae640008000800 */
[----:B-1----:R-:W-:-:S05]  /*0e00*/  LOP3.LUT R2, R2, 0x780, RZ, 0xb8, !PT ;  /* 0x0000078002027812 */ /* 0x002fca00078eb8ff */
[----:B------:R3:W-:Y:S02]  /*0e10*/  STS [UR8+0x8], R2 ;  /* 0x00000802ff007988 */ /* 0x0007e40008000808 */
.L_x_32:
[----:B------:R-:W-:Y:S05]  /*0e20*/  @P3 BRA `(.L_x_34) ;  /* 0x0000000000283947 */ /* 0x000fea0003800000 */
[----:B-1-3--:R-:W1:Y:S02]  /*0e30*/  LDS R2, [UR8+0x8] ;  /* 0x00000808ff027984 */ /* 0x00ae640008000800 */
[----:B-1----:R-:W-:-:S05]  /*0e40*/  LOP3.LUT R2, R2, 0x1800, RZ, 0xb8, !PT ;  /* 0x0000180002027812 */ /* 0x002fca00078eb8ff */
[----:B------:R1:W-:Y:S02]  /*0e50*/  STS [UR8+0x8], R2 ;  /* 0x00000802ff007988 */ /* 0x0003e40008000808 */
.L_x_33:
[----:B------:R-:W-:Y:S05]  /*0e60*/  @P3 BREAK.RELIABLE B2 ;  /* 0x0000000000023942 */ /* 0x000fea0003800100 */
[----:B------:R-:W-:Y:S05]  /*0e70*/  @P3 BRA `(.L_x_35) ;  /* 0x0000000000243947 */ /* 0x000fea0003800000 */
[----:B-1-345:R-:W1:Y:S01]  /*0e80*/  LDS R2, [UR8+0x8] ;  /* 0x00000808ff027984 */ /* 0x03ae620008000800 */
[----:B------:R-:W-:-:S05]  /*0e90*/  IMAD.MOV.U32 R3, RZ, RZ, 0x6000 ;  /* 0x00006000ff037424 */ /* 0x000fca00078e00ff */
[----:B-1----:R-:W-:-:S04]  /*0ea0*/  LOP3.LUT R2, R2, 0x6000, R3, 0xd8, !PT ;  /* 0x0000600002027812 */ /* 0x002fc800078ed803 */
[----:B------:R-:W-:-:S05]  /*0eb0*/  LOP3.LUT R2, R2, 0x400000, RZ, 0xb8, !PT ;  /* 0x0040000002027812 */ /* 0x000fca00078eb8ff */
[----:B------:R4:W-:Y:S02]  /*0ec0*/  STS [UR8+0x8], R2 ;  /* 0x00000802ff007988 */ /* 0x0009e40008000808 */
.L_x_34:
[----:B------:R-:W-:Y:S05]  /*0ed0*/  BSYNC.RELIABLE B2 ;  /* 0x0000000000027941 */ /* 0x000fea0003800100 */
.L_x_30:
[----:B-1-34-:R-:W1:Y:S02]  /*0ee0*/  @!P3 LDS R2, [UR8+0x8] ;  /* 0x00000808ff02b984 */ /* 0x01ae640008000800 */
[----:B-1----:R-:W-:-:S05]  /*0ef0*/  @!P3 LOP3.LUT R2, R2, 0x8000, RZ, 0xb8, !PT ;  /* 0x000080000202b812 */ /* 0x002fca00078eb8ff */
[----:B------:R1:W-:Y:S02]  /*0f00*/  @!P3 STS [UR8+0x8], R2 ;  /* 0x00000802ff00b988 */ /* 0x0003e40008000808 */
.L_x_35:
[----:B------:R-:W-:Y:S05]  /*0f10*/  BSYNC.RECONVERGENT B3 ;  /* 0x0000000000037941 */ /* 0x000fea0003800200 */
.L_x_29:
[----:B------:R-:W-:Y:S05]  /*0f20*/  WARPSYNC.ALL ;  /* 0x0000000000007948 */ /* 0x000fea0003800000 */
[----:B------:R-:W-:Y:S01]  /*0f30*/  NOP ;  /* 0x0000000000007918 */ /* 0x000fe20000000000 */
[----:B------:R-:W-:-:S04]  /*0f40*/  UIADD3 UR5, UPT, UPT, UR4, 0x80, URZ ;  /* 0x0000008004057890 */ /* 0x000fc8000fffe0ff */
[----:B------:R-:W-:-:S04]  /*0f50*/  UIADD3 UR26, UP0, UPT, UR5, UR20, URZ ;  /* 0x00000014051a7290 */ /* 0x000fc8000ff1e0ff */
[----:B------:R-:W-:Y:S01]  /*0f60*/  ULEA.HI.X.SX32 UR27, UR5, UR21, 0x1, UP0 ;  /* 0x00000015051b7291 */ /* 0x000fe200080f0eff */
[----:B------:R-:W-:Y:S11]  /*0f70*/  @P0 BRA `(.L_x_36) ;  /* 0x0000000000300947 */ /* 0x000ff60003800000 */
[----:B-1-345:R-:W1:Y:S01]  /*0f80*/  S2R R2, SR_LANEID ;  /* 0x0000000000027919 */ /* 0x03ae620000000000 */
[----:B------:R-:W-:Y:S05]  /*0f90*/  WARPSYNC.ALL ;  /* 0x0000000000007948 */ /* 0x000fea0003800000 */
[----:B------:R-:W-:Y:S01]  /*0fa0*/  NOP ;  /* 0x0000000000007918 */ /* 0x000fe20000000000 */
[----:B-1----:R-:W-:-:S05]  /*0fb0*/  IMAD.SHL.U32 R8, R2, 0x4, RZ ;  /* 0x0000000402087824 */ /* 0x002fca00078e00ff */
[----:B------:R-:W1:Y:S01]  /*0fc0*/  LDS R7, [R8+UR8] ;  /* 0x0000000808077984 */ /* 0x000e620008000800 */
[----:B------:R-:W-:-:S05]  /*0fd0*/  IADD3 R2, P1, PT, R8, UR26, RZ ;  /* 0x0000001a08027c10 */ /* 0x000fca000ff3e0ff */
[----:B------:R-:W-:-:S05]  /*0fe0*/  IMAD.X R3, RZ, RZ, UR27, P1 ;  /* 0x0000001bff037e24 */ /* 0x000fca00088e06ff */
[----:B-1----:R1:W3:Y:S01]  /*0ff0*/  ATOMG.E.EXCH.STRONG.GPU PT, RZ, [R2], R7 ;  /* 0x0000000702ff73a8 */ /* 0x0022e200041ee100 */
[----:B------:R-:W-:-:S04]  /*1000*/  DEPBAR {5,4,3,2,1,0} ;  /* 0x0000003f0000791a */ /* 0x000fc80000000000 */
[----:B------:R-:W4:Y:S02]  /*1010*/  CCTL.E.C.LDCU.IV.DEEP [UR26] ;  /* 0x000000001a007540 */ /* 0x000f240009c08000 */
[----:B----4-:R1:W-:Y:S01]  /*1020*/  UTMACCTL.IV [UR26] ;  /* 0x000000001a0079b9 */ /* 0x0103e20008000000 */
[----:B------:R-:W-:Y:S01]  /*1030*/  NOP ;  /* 0x0000000000007918 */ /* 0x000fe20000000000 */
.L_x_36:
[----:B------:R-:W-:Y:S05]  /*1040*/  @P0 BRA `(.L_x_37) ;  /* 0x00000000000c0947 */ /* 0x000fea0003800000 */
[----:B------:R0:W-:Y:S01]  /*1050*/  UTMACMDFLUSH ;  /* 0x00000000000079b7 */ /* 0x0001e20000000000 */
[----:B------:R-:W-:Y:S05]  /*1060*/  @P0 BRA `(.L_x_37) ;  /* 0x0000000000040947 */ /* 0x000fea0003800000 */
[----:B------:R-:W-:-:S04]  /*1070*/  DEPBAR.LE SB0, 0x0 ;  /* 0x000080000000791a */ /* 0x000fc80000000000 */
.L_x_37:
[----:B------:R-:W-:Y:S05]  /*1080*/  WARPSYNC.ALL ;  /* 0x0000000000007948 */ /* 0x000fea0003800000 */
[----:B------:R-:W-:Y:S01]  /*1090*/  NOP ;  /* 0x0000000000007918 */ /* 0x000fe20000000000 */
[----:B---3--:R-:W-:Y:S06]  /*10a0*/  BAR.SYNC.DEFER_BLOCKING 0x0 ;  /* 0x0000000000007b1d */ /* 0x008fec0000010000 */
[----:B------:R-:W-:Y:S02]  /*10b0*/  BSSY.RECONVERGENT B3, `(.L_x_38) ;  /* 0x000000b000037945 */ /* 0x000fe40003800200 */
[----:B------:R-:W-:Y:S06]  /*10c0*/  BAR.SYNC.DEFER_BLOCKING 0x0 ;  /* 0x0000000000007b1d */ /* 0x000fec0000010000 */
[----:B------:R3:W-:Y:S01]  /*10d0*/  @!P0 STS [R4], RZ ;  /* 0x000000ff04008388 */ /* 0x0007e20000000800 */
[----:B------:R-:W-:Y:S01]  /*10e0*/  NOP ;  /* 0x0000000000007918 */ /* 0x000fe20000000000 */
[----:B------:R-:W-:Y:S05]  /*10f0*/  @P3 BRA `(.L_x_39) ;  /* 0x0000000000183947 */ /* 0x000fea0003800000 */
[----:B-1--45:R-:W1:Y:S01]  /*1100*/  LDS R2, [UR8+0x8] ;  /* 0x00000808ff027984 */ /* 0x032e620008000800 */
[----:B------:R-:W4:Y:S01]  /*1110*/  LDC.64 R8, c[0x0][0x390] ;  /* 0x0000e400ff087b82 */ /* 0x000f220000000a00 */
[----:B------:R-:W-:Y:S02]  /*1120*/  IMAD.MOV.U32 R3, RZ, RZ, 0x70 ;  /* 0x00000070ff037424 */ /* 0x000fe400078e00ff */
[----:B----4-:R4:W-:Y:S03]  /*1130*/  STS.64 [UR8], R8 ;  /* 0x00000008ff007988 */ /* 0x0109e60008000a08 */
[----:B-1----:R-:W-:-:S05]  /*1140*/  LOP3.LUT R2, R2, 0x10, R3, 0xd8, !PT ;  /* 0x0000001002027812 */ /* 0x002fca00078ed803 */
[----:B------:R4:W-:Y:S02]  /*1150*/  STS [UR8+0x8], R2 ;  /* 0x00000802ff007988 */ /* 0x0009e40008000808 */
.L_x_39:
[----:B-1----:R-:W-:Y:S05]  /*1160*/  BSYNC.RECONVERGENT B3 ;  /* 0x0000000000037941 */ /* 0x002fea0003800200 */
.L_x_38:
[----:B------:R-:W-:Y:S04]  /*1170*/  BSSY.RECONVERGENT B4, `(.L_x_40) ;  /* 0x0000033000047945 */ /* 0x000fe80003800200 */
[----:B------:R-:W-:Y:S04]  /*1180*/  BSSY.RELIABLE B3, `(.L_x_41) ;  /* 0x000002e000037945 */ /* 0x000fe80003800100 */
[----:B------:R-:W-:Y:S05]  /*1190*/  @P3 BRA `(.L_x_42) ;  /* 0x0000000000243947 */ /* 0x000fea0003800000 */
[----:B----45:R-:W1:Y:S01]  /*11a0*/  LDS R2, [UR8+0x34] ;  /* 0x00003408ff027984 */ /* 0x030e620008000800 */
[----:B------:R-:W-:-:S05]  /*11b0*/  IMAD.MOV.U32 R3, RZ, RZ, 0x7f000000 ;  /* 0x7f000000ff037424 */ /* 0x000fca00078e00ff */
[----:B-1----:R-:W-:-:S05]  /*11c0*/  LOP3.LUT R2, R2, 0xff000000, R3, 0xb8, !PT ;  /* 0xff00000002027812 */ /* 0x002fca00078eb803 */
[----:B------:R1:W-:Y:S01]  /*11d0*/  STS [UR8+0x34], R2 ;  /* 0x00003402ff007988 */ /* 0x0003e20008000808 */
[----:B------:R-:W-:Y:S05]  /*11e0*/  @P3 BRA `(.L_x_43) ;  /* 0x0000000000183947 */ /* 0x000fea0003800000 */
[----:B-1----:R-:W1:Y:S01]  /*11f0*/  LDS R2, [UR8+0x38] ;  /* 0x00003808ff027984 */ /* 0x002e620008000800 */
[----:B------:R-:W-:-:S05]  /*1200*/  IMAD.MOV.U32 R3, RZ, RZ, 0x3f ;  /* 0x0000003fff037424 */ /* 0x000fca00078e00ff */
[----:B-1----:R-:W-:-:S05]  /*1210*/  LOP3.LUT R2, R2, 0xff, R3, 0xb8, !PT ;  /* 0x000000ff02027812 */ /* 0x002fca00078eb803 */
[----:B------:R1:W-:Y:S02]  /*1220*/  STS [UR8+0x38], R2 ;  /* 0x00003802ff007988 */ /* 0x0003e40008000808 */
.L_x_42:
[----:B------:R-:W-:Y:S05]  /*1230*/  @P3 BRA `(.L_x_44) ;  /* 0x00000000000c3947 */ /* 0x000fea0003800000 */
[----:B------:R1:W-:Y:S02]  /*1240*/  STS [UR8+0x20], R5 ;  /* 0x00002005ff007988 */ /* 0x0003e40008000808 */
.L_x_43:
[----:B------:R-:W-:Y:S05]  /*1250*/  @P3 BRA `(.L_x_45) ;  /* 0x0000000000243947 */ /* 0x000fea0003800000 */
[----:B------:R1:W-:Y:S02]  /*1260*/  STS [UR8+0x24], R6 ;  /* 0x00002406ff007988 */ /* 0x0003e40008000808 */
.L_x_44:
[----:B------:R-:W-:Y:S05]  /*1270*/  @P3 BRA `(.L_x_46) ;  /* 0x00000000002c3947 */ /* 0x000fea0003800000 */
[----:B-1--45:R-:W1:Y:S01]  /*1280*/  LDS R2, [UR8+0x1c] ;  /* 0x00001c08ff027984 */ /* 0x032e620008000800 */
[----:B------:R-:W4:Y:S02]  /*1290*/  LDC.64 R6, c[0x0][0x3b8] ;  /* 0x0000ee00ff067b82 */ /* 0x000f240000000a00 */
[--C-:B----4-:R-:W-:Y:S02]  /*12a0*/  SHF.R.U32.HI R5, RZ, 0x4, R7.reuse ;  /* 0x00000004ff057819 */ /* 0x110fe40000011607 */
[----:B------:R-:W-:-:S05]  /*12b0*/  SHF.R.U64 R3, R6, 0x4, R7 ;  /* 0x0000000406037819 */ /* 0x000fca0000001207 */
[----:B------:R4:W-:Y:S01]  /*12c0*/  STS [UR8+0xc], R3 ;  /* 0x00000c03ff007988 */ /* 0x0009e20008000808 */
[----:B-1----:R-:W-:-:S05]  /*12d0*/  LOP3.LUT R2, R2, 0xf, R5, 0xb8, !PT ;  /* 0x0000000f02027812 */ /* 0x002fca00078eb805 */
[----:B------:R4:W-:Y:S02]  /*12e0*/  STS [UR8+0x1c], R2 ;  /* 0x00001c02ff007988 */ /* 0x0009e40008000808 */
.L_x_45:
[----:B------:R-:W-:Y:S05]  /*12f0*/  @P3 BRA `(.L_x_47) ;  /* 0x00000000001c3947 */ /* 0x000fea0003800000 */
[----:B-1--45:R-:W1:Y:S02]  /*1300*/  LDS R2, [UR8+0x34] ;  /* 0x00003408ff027984 */ /* 0x032e640008000800 */
[----:B-1----:R-:W-:-:S05]  /*1310*/  LOP3.LUT R2, R2, 0x7, RZ, 0xb8, !PT ;  /* 0x0000000702027812 */ /* 0x002fca00078eb8ff */
[----:B------:R1:W-:Y:S02]  /*1320*/  STS [UR8+0x34], R2 ;  /* 0x00003402ff007988 */ /* 0x0003e40008000808 */
.L_x_46:
[----:B------:R-:W-:Y:S05]  /*1330*/  @P3 BRA `(.L_x_48) ;  /* 0x00000000001c3947 */ /* 0x000fea0003800000 */
[----:B-1--45:R-:W1:Y:S02]  /*1340*/  LDS R2, [UR8+0x34] ;  /* 0x00003408ff027984 */ /* 0x032e640008000800 */
[----:B-1----:R-:W-:-:S05]  /*1350*/  LOP3.LUT R2, R2, 0x38, RZ, 0xb8, !PT ;  /* 0x0000003802027812 */ /* 0x002fca00078eb8ff */
[----:B------:R1:W-:Y:S02]  /*1360*/  STS [UR8+0x34], R2 ;  /* 0x00003402ff007988 */ /* 0x0003e40008000808 */
.L_x_47:
[----:B------:R-:W-:Y:S05]  /*1370*/  @P3 BRA `(.L_x_49) ;  /* 0x00000000001c3947 */ /* 0x000fea0003800000 */
[----:B-1--45:R-:W1:Y:S02]  /*1380*/  LDS R2, [UR8+0x8] ;  /* 0x00000808ff027984 */ /* 0x032e640008000800 */
[----:B-1----:R-:W-:-:S05]  /*1390*/  LOP3.LUT R2, R2, 0x780, RZ, 0xb8, !PT ;  /* 0x0000078002027812 */ /* 0x002fca00078eb8ff */
[----:B------:R1:W-:Y:S02]  /*13a0*/  STS [UR8+0x8], R2 ;  /* 0x00000802ff007988 */ /* 0x0003e40008000808 */
.L_x_48:
[----:B------:R-:W-:Y:S05]  /*13b0*/  @P3 BRA `(.L_x_50) ;  /* 0x0000000000283947 */ /* 0x000fea0003800000 */
[----:B-1--45:R-:W1:Y:S02]  /*13c0*/  LDS R2, [UR8+0x8] ;  /* 0x00000808ff027984 */ /* 0x032e640008000800 */
[----:B-1----:R-:W-:-:S05]  /*13d0*/  LOP3.LUT R2, R2, 0x1800, RZ, 0xb8, !PT ;  /* 0x0000180002027812 */ /* 0x002fca00078eb8ff */
[----:B------:R1:W-:Y:S02]  /*13e0*/  STS [UR8+0x8], R2 ;  /* 0x00000802ff007988 */ /* 0x0003e40008000808 */
.L_x_49:
[----:B------:R-:W-:Y:S05]  /*13f0*/  @P3 BREAK.RELIABLE B3 ;  /* 0x0000000000033942 */ /* 0x000fea0003800100 */
[----:B------:R-:W-:Y:S05]  /*1400*/  @P3 BRA `(.L_x_51) ;  /* 0x0000000000243947 */ /* 0x000fea0003800000 */
[----:B-1--45:R-:W1:Y:S01]  /*1410*/  LDS R2, [UR8+0x8] ;  /* 0x00000808ff027984 */ /* 0x032e620008000800 */
[----:B------:R-:W-:-:S05]  /*1420*/  IMAD.MOV.U32 R3, RZ, RZ, 0x6000 ;  /* 0x00006000ff037424 */ /* 0x000fca00078e00ff */
[----:B-1----:R-:W-:-:S04]  /*1430*/  LOP3.LUT R2, R2, 0x6000, R3, 0xd8, !PT ;  /* 0x0000600002027812 */ /* 0x002fc800078ed803 */
[----:B------:R-:W-:-:S05]  /*1440*/  LOP3.LUT R2, R2, 0x400000, RZ, 0xb8, !PT ;  /* 0x0040000002027812 */ /* 0x000fca00078eb8ff */
[----:B------:R1:W-:Y:S02]  /*1450*/  STS [UR8+0x8], R2 ;  /* 0x00000802ff007988 */ /* 0x0003e40008000808 */
.L_x_50:
[----:B------:R-:W-:Y:S05]  /*1460*/  BSYNC.RELIABLE B3 ;  /* 0x0000000000037941 */ /* 0x000fea0003800100 */
.L_x_41:
[----:B-1--45:R-:W1:Y:S02]  /*1470*/  @!P3 LDS R2, [UR8+0x8] ;  /* 0x00000808ff02b984 */ /* 0x032e640008000800 */
[----:B-1----:R-:W-:-:S05]  /*1480*/  @!P3 LOP3.LUT R2, R2, 0x8000, RZ, 0xb8, !PT ;  /* 0x000080000202b812 */ /* 0x002fca00078eb8ff */
[----:B------:R1:W-:Y:S02]  /*1490*/  @!P3 STS [UR8+0x8], R2 ;  /* 0x00000802ff00b988 */ /* 0x0003e40008000808 */
.L_x_51:
[----:B------:R-:W-:Y:S05]  /*14a0*/  BSYNC.RECONVERGENT B4 ;  /* 0x0000000000047941 */ /* 0x000fea0003800200 */
.L_x_40:
[----:B------:R-:W-:Y:S05]  /*14b0*/  WARPSYNC.ALL ;  /* 0x0000000000007948 */ /* 0x000fea0003800000 */
[----:B------:R-:W-:Y:S01]  /*14c0*/  NOP ;  /* 0x0000000000007918 */ /* 0x000fe20000000000 */
[----:B------:R-:W-:-:S04]  /*14d0*/  UIADD3 UR4, UPT, UPT, UR4, 0x100, URZ ;  /* 0x0000010004047890 */ /* 0x000fc8000fffe0ff */
[----:B------:R-:W-:-:S04]  /*14e0*/  UIADD3 UR20, UP0, UPT, UR4, UR20, URZ ;  /* 0x0000001404147290 */ /* 0x000fc8000ff1e0ff */
[----:B------:R-:W-:Y:S01]  /*14f0*/  ULEA.HI.X.SX32 UR21, UR4, UR21, 0x1, UP0 ;  /* 0x0000001504157291 */ /* 0x000fe200080f0eff */
[----:B------:R-:W-:Y:S11]  /*1500*/  @P0 BRA `(.L_x_52) ;  /* 0x0000000000300947 */ /* 0x000ff60003800000 */
[----:B-1--45:R-:W1:Y:S01]  /*1510*/  S2R R2, SR_LANEID ;  /* 0x0000000000027919 */ /* 0x032e620000000000 */
[----:B------:R-:W-:Y:S05]  /*1520*/  WARPSYNC.ALL ;  /* 0x0000000000007948 */ /* 0x000fea0003800000 */
[----:B------:R-:W-:Y:S01]  /*1530*/  NOP ;  /* 0x0000000000007918 */ /* 0x000fe20000000000 */
[----:B-123--:R-:W-:-:S05]  /*1540*/  IMAD.SHL.U32 R4, R2, 0x4, RZ ;  /* 0x0000000402047824 */ /* 0x00efca00078e00ff */
        /* <DEDUP_REMOVED lines=8> */
.L_x_52:
[----:B------:R-:W-:Y:S05]  /*15d0*/  @P0 BRA `(.L_x_53) ;  /* 0x00000000000c0947 */ /* 0x000fea0003800000 */
[----:B------:R0:W-:Y:S01]  /*15e0*/  UTMACMDFLUSH ;  /* 0x00000000000079b7 */ /* 0x0001e20000000000 */
[----:B------:R-:W-:Y:S05]  /*15f0*/  @P0 BRA `(.L_x_53) ;  /* 0x0000000000040947 */ /* 0x000fea0003800000 */
[----:B------:R-:W-:-:S04]  /*1600*/  DEPBAR.LE SB0, 0x0 ;  /* 0x000080000000791a */ /* 0x000fc80000000000 */
.L_x_53:
[----:B------:R-:W-:Y:S05]  /*1610*/  WARPSYNC.ALL ;  /* 0x0000000000007948 */ /* 0x000fea0003800000 */
[----:B------:R-:W-:Y:S01]  /*1620*/  NOP ;  /* 0x0000000000007918 */ /* 0x000fe20000000000 */
[----:B--2---:R-:W-:Y:S01]  /*1630*/  BAR.SYNC.DEFER_BLOCKING 0x0 ;  /* 0x0000000000007b1d */ /* 0x004fe20000010000 */
[----:B-1--45:R-:W-:Y:S01]  /*1640*/  SHF.R.U32.HI R2, RZ, 0x5, R0 ;  /* 0x00000005ff027819 */ /* 0x032fe20000011600 */
[----:B------:R-:W-:Y:S01]  /*1650*/  UIADD3 UR12, UPT, UPT, UR8, 0x14010, URZ ;  /* 0x00014010080c7890 */ /* 0x000fe2000fffe0ff */
[----:B------:R-:W-:Y:S01]  /*1660*/  ISETP.GE.AND P0, PT, R10, 0x1, PT ;  /* 0x000000010a00780c */ /* 0x000fe20003f06270 */
[----:B------:R-:W-:Y:S01]  /*1670*/  USHF.L.U32 UR15, UR7, 0x6, URZ ;  /* 0x00000006070f7899 */ /* 0x000fe200080006ff */
[----:B------:R-:W-:Y:S01]  /*1680*/  R2UR UR22, R2 ;  /* 0x00000000021672ca */ /* 0x000fe200000e0000 */
[----:B------:R-:W-:Y:S01]  /*1690*/  VOTEU.ALL UP0, P3 ;  /* 0x0000000000ff7886 */ /* 0x000fe20001800000 */
[----:B------:R-:W-:Y:S01]  /*16a0*/  UMOV UR4, 0x1 ;  /* 0x0000000100047882 */ /* 0x000fe20000000000 */
[----:B------:R-:W-:Y:S01]  /*16b0*/  VOTEU.ALL UP1, P3 ;  /* 0x0000000000ff7886 */ /* 0x000fe20001820000 */
[----:B------:R-:W-:Y:S01]  /*16c0*/  USHF.L.U32 UR19, UR19, 0x8, URZ ;  /* 0x0000000813137899 */ /* 0x000fe200080006ff */
[----:B------:R-:W-:Y:S01]  /*16d0*/  BSSY.RECONVERGENT B4, `(.L_x_54) ;  /* 0x0000018000047945 */ /* 0x000fe20003800200 */
[----:B------:R-:W-:-:S04]  /*16e0*/  @!UP0 UIADD3 UR10, UPT, UPT, -UR4, 0x100000, URZ ;  /* 0x00100000040a8890 */ /* 0x000fc8000fffe1ff */
[----:B------:R-:W-:Y:S02]  /*16f0*/  @!UP0 USHF.L.U32 UR11, UR10, 0xb, URZ ;  /* 0x0000000b0a0b8899 */ /* 0x000fe400080006ff */
[----:B------:R-:W-:Y:S02]  /*1700*/  @!UP0 USHF.L.U32 UR10, UR10, 0x1, URZ ;  /* 0x000000010a0a8899 */ /* 0x000fe400080006ff */
[----:B------:R-:W-:-:S04]  /*1710*/  @!UP0 UIADD3 UR4, UPT, UPT, -UR4, 0x100000, URZ ;  /* 0x0010000004048890 */ /* 0x000fc8000fffe1ff */
[----:B------:R-:W-:Y:S02]  /*1720*/  @!UP0 USHF.L.U32 UR5, UR4, 0xb, URZ ;  /* 0x0000000b04058899 */ /* 0x000fe400080006ff */
[----:B------:R-:W-:Y:S01]  /*1730*/  @!UP0 USHF.L.U32 UR4, UR4, 0x1, URZ ;  /* 0x0000000104048899 */ /* 0x000fe200080006ff */
[----:B------:R-:W-:Y:S01]  /*1740*/  VOTEU.ALL UP0, P3 ;  /* 0x0000000000ff7886 */ /* 0x000fe20001800000 */
[----:B------:R-:W1:Y:S04]  /*1750*/  FENCE.VIEW.ASYNC.S ;  /* 0x00000000000073c6 */ /* 0x000e680000000000 */
[----:B-1----:R1:W2:Y:S06]  /*1760*/  @!UP0 SYNCS.EXCH.64 URZ, [UR8+0x14000], UR10 ;  /* 0x0140000a08ff85b2 */ /* 0x0022ac0008000100 */
[----:B------:R1:W2:Y:S02]  /*1770*/  @!UP1 SYNCS.EXCH.64 URZ, [UR8+0x14010], UR4 ;  /* 0x0140100408ff95b2 */ /* 0x0002a40008000100 */
[----:B--2---:R-:W-:Y:S06]  /*1780*/  BAR.SYNC.DEFER_BLOCKING 0x0 ;  /* 0x0000000000007b1d */ /* 0x004fec0000010000 */
[----:B------:R-:W-:Y:S05]  /*1790*/  @P3 BRA `(.L_x_55) ;  /* 0x00000000002c3947 */ /* 0x000fea0003800000 */
[----:B-1----:R-:W-:Y:S02]  /*17a0*/  UMOV UR4, 0x1 ;  /* 0x0000000100047882 */ /* 0x002fe40000000000 */
[----:B------:R-:W-:-:S04]  /*17b0*/  UIADD3 UR10, UPT, UPT, -UR4, 0x100000, URZ ;  /* 0x00100000040a7890 */ /* 0x000fc8000fffe1ff */
[----:B------:R-:W-:Y:S02]  /*17c0*/  USHF.L.U32 UR11, UR10, 0xb, URZ ;  /* 0x0000000b0a0b7899 */ /* 0x000fe400080006ff */
[----:B------:R-:W-:Y:S02]  /*17d0*/  USHF.L.U32 UR10, UR10, 0x1, URZ ;  /* 0x000000010a0a7899 */ /* 0x000fe400080006ff */
[----:B------:R-:W-:-:S04]  /*17e0*/  UIADD3 UR4, UPT, UPT, -UR4, 0x100000, URZ ;  /* 0x0010000004047890 */ /* 0x000fc8000fffe1ff */
[----:B------:R-:W-:Y:S02]  /*17f0*/  USHF.L.U32 UR5, UR4, 0xb, URZ ;  /* 0x0000000b04057899 */ /* 0x000fe400080006ff */
[----:B------:R-:W-:Y:S01]  /*1800*/  USHF.L.U32 UR4, UR4, 0x1, URZ ;  /* 0x0000000104047899 */ /* 0x000fe200080006ff */
[----:B------:R-:W1:Y:S03]  /*1810*/  FENCE.VIEW.ASYNC.S ;  /* 0x00000000000073c6 */ /* 0x000e660000000000 */
[----:B-1----:R2:W4:Y:S08]  /*1820*/  SYNCS.EXCH.64 URZ, [UR8+0x14008], UR10 ;  /* 0x0140080a08ff75b2 */ /* 0x0025300008000100 */
[----:B------:R2:W5:Y:S02]  /*1830*/  SYNCS.EXCH.64 URZ, [UR8+0x14018], UR4 ;  /* 0x0140180408ff75b2 */ /* 0x0005640008000100 */
[----:B--2---:R-:W-:Y:S01]  /*1840*/  NOP ;  /* 0x0000000000007918 */ /* 0x004fe20000000000 */
.L_x_55:
[----:B-1----:R-:W-:Y:S05]  /*1850*/  BSYNC.RECONVERGENT B4 ;  /* 0x0000000000047941 */ /* 0x002fea0003800200 */
.L_x_54:
[----:B------:R-:W-:Y:S05]  /*1860*/  @!P0 BRA `(.L_x_56) ;  /* 0x0000000800788947 */ /* 0x000fea0003800000 */
[----:B----45:R-:W-:Y:S01]  /*1870*/  BAR.SYNC.DEFER_BLOCKING 0x0 ;  /* 0x0000000000007b1d */ /* 0x030fe20000010000 */
[----:B------:R-:W-:Y:S01]  /*1880*/  ELECT P1, URZ, PT ;  /* 0x0000000000ff782f */ /* 0x000fe20003820000 */
[----:B------:R-:W-:Y:S01]  /*1890*/  @!P3 IMAD.MOV.U32 R2, RZ, RZ, 0xa000 ;  /* 0x0000a000ff02b424 */ /* 0x000fe200078e00ff */
[----:B------:R-:W-:Y:S02]  /*18a0*/  UIADD3 UR4, UPT, UPT, UR8, 0x10000, URZ ;  /* 0x0001000008047890 */ /* 0x000fe4000fffe0ff */
[----:B------:R-:W-:Y:S01]  /*18b0*/  ISETP.LT.U32.AND P1, PT, R68, 0x20, P1 ;  /* 0x000000204400780c */ /* 0x000fe20000f21070 */
[----:B------:R-:W-:Y:S01]  /*18c0*/  UMOV UR7, UR15 ;  /* 0x0000000f00077c82 */ /* 0x000fe20008000000 */
[----:B------:R-:W-:Y:S01]  /*18d0*/  ELECT P0, URZ, PT ;  /* 0x0000000000ff782f */ /* 0x000fe20003800000 */
[----:B------:R-:W-:-:S03]  /*18e0*/  UMOV UR11, UR19 ;  /* 0x00000013000b7c82 */ /* 0x000fc60008000000 */
[----:B------:R-:W-:-:S07]  /*18f0*/  ISETP.LT.U32.AND P0, PT, R68, 0x20, P0 ;  /* 0x000000204400780c */ /* 0x000fce0000701070 */
[----:B------:R-:W-:Y:S01]  /*1900*/  VOTEU.ANY UP0, P1 ;  /* 0x0000000000ff7886 */ /* 0x000fe20000800100 */
[----:B------:R-:W-:-:S04]  /*1910*/  VOTEU.ANY UP2, P1 ;  /* 0x0000000000ff7886 */ /* 0x000fc80000840100 */
[----:B------:R-:W-:Y:S02]  /*1920*/  @UP0 UIADD3 UR5, UPT, UPT, UR8, 0x14000, URZ ;  /* 0x0001400008050890 */ /* 0x000fe4000fffe0ff */
[----:B------:R1:W-:Y:S01]  /*1930*/  @!P3 SYNCS.ARRIVE.TRANS64 RZ, [UR8+0x14000], R2 ;  /* 0x01400002ffffb9a7 */ /* 0x0003e20008000008 */
[----:B------:R-:W-:Y:S01]  /*1940*/  @UP0 UMOV UR6, URZ ;  /* 0x000000ff00060c82 */ /* 0x000fe20008000000 */
[----:B------:R-:W-:Y:S01]  /*1950*/  BAR.SYNC.DEFER_BLOCKING 0x0 ;  /* 0x0000000000007b1d */ /* 0x000fe20000010000 */
[----:B------:R-:W-:-:S05]  /*1960*/  UISETP.NE.U32.AND UP0, UPT, UR22, URZ, UPT ;  /* 0x000000ff1600728c */ /* 0x000fca000bf05070 */
[----:B------:R-:W-:Y:S01]  /*1970*/  VOTEU.ANY UP1, P0 ;  /* 0x0000000000ff7886 */ /* 0x000fe20000020100 */
[----:B------:R-:W-:-:S04]  /*1980*/  VOTEU.ANY UP3, P0 ;  /* 0x0000000000ff7886 */ /* 0x000fc80000060100 */
[----:B------:R-:W-:Y:S01]  /*1990*/  @UP1 UIADD3 UR9, UPT, UPT, UR8, 0x14000, URZ ;  /* 0x0001400008091890 */ /* 0x000fe2000fffe0ff */
[----:B------:R-:W-:Y:S01]  /*19a0*/  @UP1 UMOV UR10, URZ ;  /* 0x000000ff000a1c82 */ /* 0x000fe20008000000 */
[----:B------:R1:W-:Y:S01]  /*19b0*/  @UP2 UTMALDG.2D [UR4], [UR24] ;  /* 0x00000004180025b4 */ /* 0x0003e20008008000 */
[----:B------:R2:W-:Y:S06]  /*19c0*/  MEMBAR.ALL.CTA ;  /* 0x0000000000007992 */ /* 0x0005ec0000008000 */
[----:B--2---:R-:W2:Y:S02]  /*19d0*/  FENCE.VIEW.ASYNC.S ;  /* 0x00000000000073c6 */ /* 0x004ea40000000000 */
[----:B--2---:R-:W-:Y:S06]  /*19e0*/  BAR.SYNC.DEFER_BLOCKING 0x0 ;  /* 0x0000000000007b1d */ /* 0x004fec0000010000 */
[----:B------:R1:W-:Y:S02]  /*19f0*/  @UP3 UTMALDG.2D [UR8], [UR26] ;  /* 0x000000081a0035b4 */ /* 0x0003e40008008000 */
[----:B------:R-:W-:Y:S06]  /*1a00*/  BAR.SYNC.DEFER_BLOCKING 0x0 ;  /* 0x0000000000007b1d */ /* 0x000fec0000010000 */
[----:B------:R-:W2:Y:S02]  /*1a10*/  SYNCS.PHASECHK.TRANS64.TRYWAIT P0, [UR8+0x14000], RZ ;  /* 0x014000ffff0075a7 */ /* 0x000ea40008001108 */
[----:B-12---:R-:W-:Y:S05]  /*1a20*/  @!P0 BRA `(.L_x_57) ;  /* 0x0000001000008947 */ /* 0x006fea0003800000 */
.L_x_71:
[----:B------:R-:W-:Y:S05]  /*1a30*/  BRA.U UP0, `(.L_x_58) ;  /* 0x0000000100747547 */ /* 0x000fea000b800000 */
[----:B------:R-:W-:Y:S02]  /*1a40*/  USHF.R.U32.HI UR6, URZ, 0x4, UR4 ;  /* 0x00000004ff067899 */ /* 0x000fe40008011604 */
[----:B------:R-:W-:Y:S02]  /*1a50*/  USHF.R.U32.HI UR10, URZ, 0x4, UR8 ;  /* 0x00000004ff0a7899 */ /* 0x000fe40008011608 */
[----:B------:R-:W-:Y:S02]  /*1a60*/  USGXT.U32 UR6, UR6, 0xe ;  /* 0x0000000e0606789a */ /* 0x000fe40008000000 */
[----:B------:R-:W-:Y:S02]  /*1a70*/  USGXT.U32 UR10, UR10, 0xe ;  /* 0x0000000e0a0a789a */ /* 0x000fe40008000000 */
[----:B------:R-:W-:Y:S02]  /*1a80*/  UIADD3 UR32, UP0, UPT, UR6, 0x2, URZ ;  /* 0x0000000206207890 */ /* 0x000fe4000ff1e0ff */
[----:B------:R-:W-:Y:S01]  /*1a90*/  UIADD3 UR34, UP1, UPT, UR10, 0x2, URZ ;  /* 0x000000020a227890 */ /* 0x000fe2000ff3e0ff */
[----:B------:R-:W-:Y:S01]  /*1aa0*/  UMOV UR4, URZ ;  /* 0x000000ff00047c82 */ /* 0x000fe20008000000 */
[----:B------:R-:W-:Y:S01]  /*1ab0*/  UMOV UR5, URZ ;  /* 0x000000ff00057c82 */ /* 0x000fe20008000000 */
[----:B------:R-:W-:-:S02]  /*1ac0*/  UIADD3.X UR33, UPT, UPT, UR4, 0x40004040, URZ, UP0, !UPT ;  /* 0x4000404004217890 */ /* 0x000fc400087fe4ff */
[----:B------:R-:W-:Y:S02]  /*1ad0*/  UIADD3.X UR35, UPT, UPT, UR5, 0x40004040, URZ, UP1, !UPT ;  /* 0x4000404005237890 */ /* 0x000fe40008ffe4ff */
[----:B------:R-:W-:Y:S02]  /*1ae0*/  UIADD3.64 UR4, UPT, UPT, UR32, 0x2, URZ ;  /* 0x0000000220047897 */ /* 0x000fe4000fffe0ff */
[----:B------:R-:W-:Y:S02]  /*1af0*/  UIADD3.64 UR16, UPT, UPT, UR34, 0x2, URZ ;  /* 0x0000000222107897 */ /* 0x000fe4000fffe0ff */
[----:B------:R-:W-:Y:S02]  /*1b00*/  UIADD3.64 UR28, UPT, UPT, UR32, 0x4, URZ ;  /* 0x00000004201c7897 */ /* 0x000fe4000fffe0ff */
[----:B------:R-:W-:Y:S01]  /*1b10*/  UIADD3.64 UR30, UPT, UPT, UR34, 0x4, URZ ;  /* 0x00000004221e7897 */ /* 0x000fe2000fffe0ff */
[----:B------:R-:W-:Y:S01]  /*1b20*/  UMOV UR36, 0x0 ;  /* 0x0000000000247882 */ /* 0x000fe20000000000 */
[----:B------:R-:W-:Y:S01]  /*1b30*/  UMOV UR37, 0x4400010 ;  /* 0x0440001000257882 */ /* 0x000fe20000000000 */
[----:B------:R-:W-:Y:S01]  /*1b40*/  UMOV UR7, 0x40004040 ;  /* 0x4000404000077882 */ /* 0x000fe20000000000 */
[----:B------:R-:W-:Y:S01]  /*1b50*/  UMOV UR11, 0x40004040 ;  /* 0x40004040000b7882 */ /* 0x000fe20000000000 */
[----:B------:R-:W-:Y:S01]  /*1b60*/  UMOV UR38, 0x0 ;  /* 0x0000000000267882 */ /* 0x000fe20000000000 */
[----:B------:R-:W-:Y:S01]  /*1b70*/  UMOV UR39, 0x4400010 ;  /* 0x0440001000277882 */ /* 0x000fe20000000000 */
[----:B------:R-:W-:Y:S01]  /*1b80*/  UMOV UR40, 0x0 ;  /* 0x0000000000287882 */ /* 0x000fe20000000000 */
[----:B------:R-:W-:Y:S01]  /*1b90*/  UMOV UR41, 0x4400010 ;  /* 0x0440001000297882 */ /* 0x000fe20000000000 */
[----:B------:R1:W-:Y:S01]  /*1ba0*/  UTCQMMA gdesc[UR6], gdesc[UR10], tmem[UR23], tmem[UR36], idesc[UR37], !UPT ;  /* 0x00ff240a060075ea */ /* 0x0003e2000f800317 */
[----:B------:R-:W-:Y:S01]  /*1bb0*/  UMOV UR42, 0x0 ;  /* 0x00000000002a7882 */ /* 0x000fe20000000000 */
[----:B------:R-:W-:Y:S01]  /*1bc0*/  UMOV UR43, 0x4400010 ;  /* 0x04400010002b7882 */ /* 0x000fe20000000000 */
[----:B------:R1:W-:Y:S01]  /*1bd0*/  UTCQMMA gdesc[UR32], gdesc[UR34], tmem[UR23], tmem[UR38], idesc[UR39], UPT ;  /* 0x00ff2622200075ea */ /* 0x0003e2000b800317 */
[----:B------:R1:W-:Y:S01]  /*1be0*/  UTCQMMA gdesc[UR4], gdesc[UR16], tmem[UR23], tmem[UR40], idesc[UR41], UPT ;  /* 0x00ff2810040075ea */ /* 0x0003e2000b800317 */
[----:B------:R1:W-:Y:S01]  /*1bf0*/  UTCQMMA gdesc[UR28], gdesc[UR30], tmem[UR23], tmem[UR42], idesc[UR43], UPT ;  /* 0x00ff2a1e1c0075ea */ /* 0x0003e2000b800317 */
[----:B------:R-:W-:Y:S01]  /*1c00*/  NOP ;  /* 0x0000000000007918 */ /* 0x000fe20000000000 */
.L_x_58:
[----:B------:R-:W-:Y:S01]  /*1c10*/  ELECT P0, URZ, PT ;  /* 0x0000000000ff782f */ /* 0x000fe20003800000 */
[----:B-1----:R-:W-:Y:S01]  /*1c20*/  UMOV UR4, UR12 ;  /* 0x0000000c00047c82 */ /* 0x002fe20008000000 */
[----:B------:R-:W-:Y:S02]  /*1c30*/  UMOV UR5, URZ ;  /* 0x000000ff00057c82 */ /* 0x000fe40008000000 */
[----:B------:R-:W-:-:S13]  /*1c40*/  ISETP.LT.U32.AND P0, PT, R68, 0x20, P0 ;  /* 0x000000204400780c */ /* 0x000fda0000701070 */
[----:B------:R-:W-:Y:S01]  /*1c50*/  VOTEU.ANY UP0, P0 ;  /* 0x0000000000ff7886 */ /* 0x000fe20000000100 */
[----:B------:R-:W-:Y:S01]  /*1c60*/  VOTEU.ANY UP1, P0 ;  /* 0x0000000000ff7886 */ /* 0x000fe20000020100 */
[----:B------:R-:W-:-:S03]  /*1c70*/  ISETP.GE.U32.AND P0, PT, R10, 0x81, PT ;  /* 0x000000810a00780c */ /* 0x000fc60003f06070 */
[----:B------:R-:W-:Y:S02]  /*1c80*/  @UP0 UMOV UR4, UR4 ;  /* 0x0000000400040c82 */ /* 0x000fe40008000000 */
[----:B------:R1:W-:Y:S01]  /*1c90*/  @UP1 UTCBAR [UR4], URZ ;  /* 0x000000ff040013e9 */ /* 0x0003e200080000ff */
[----:B------:R-:W-:Y:S06]  /*1ca0*/  BAR.SYNC.DEFER_BLOCKING 0x0 ;  /* 0x0000000000007b1d */ /* 0x000fec0000010000 */
[----:B------:R-:W2:Y:S02]  /*1cb0*/  SYNCS.PHASECHK.TRANS64.TRYWAIT P1, [UR8+0x14010], RZ ;  /* 0x014010ffff0075a7 */ /* 0x000ea40008021108 */
[----:B-12---:R-:W-:Y:S05]  /*1cc0*/  @!P1 BRA `(.L_x_59) ;  /* 0x0000000c00649947 */ /* 0x006fea0003800000 */
.L_x_72:
[----:B------:R-:W-:Y:S01]  /*1cd0*/  UMOV UR4, URZ ;  /* 0x000000ff00047c82 */ /* 0x000fe20008000000 */
[----:B------:R-:W-:Y:S05]  /*1ce0*/  @!P0 BRA `(.L_x_56) ;  /* 0x0000000400588947 */ /* 0x000fea0003800000 */
[----:B------:R-:W1:Y:S01]  /*1cf0*/  LDCU UR29, c[0x0][0x3a0] ;  /* 0x00007400ff1d77ac */ /* 0x000e620008000800 */
[----:B------:R-:W-:Y:S01]  /*1d00*/  UMOV UR9, 0x1 ;  /* 0x0000000100097882 */ /* 0x000fe20000000000 */
[----:B------:R-:W-:-:S05]  /*1d10*/  UMOV UR14, 0x80 ;  /* 0x00000080000e7882 */ /* 0x000fca0000000000 */
.L_x_63:
[----:B------:R-:W-:Y:S01]  /*1d20*/  BAR.SYNC.DEFER_BLOCKING 0x0 ;  /* 0x0000000000007b1d */ /* 0x000fe20000010000 */
[----:B------:R-:W-:Y:S01]  /*1d30*/  ULEA UR28, UR9, UR8, 0x3 ;  /* 0x00000008091c7291 */ /* 0x000fe2000f8e18ff */
[----:B------:R-:W-:Y:S01]  /*1d40*/  @!P3 IMAD.MOV.U32 R2, RZ, RZ, 0xa000 ;  /* 0x0000a000ff02b424 */ /* 0x000fe200078e00ff */
[----:B------:R-:W-:Y:S01]  /*1d50*/  ELECT P1, URZ, PT ;  /* 0x0000000000ff782f */ /* 0x000fe20003820000 */
[----:B------:R-:W-:-:S03]  /*1d60*/  ULEA UR12, UR9, UR8, 0xd ;  /* 0x00000008090c7291 */ /* 0x000fc6000f8e68ff */
[----:B------:R-:W-:Y:S02]  /*1d70*/  ISETP.LT.U32.AND P1, PT, R68, 0x20, P1 ;  /* 0x000000204400780c */ /* 0x000fe40000f21070 */
[----:B------:R-:W-:Y:S01]  /*1d80*/  ELECT P0, URZ, PT ;  /* 0x0000000000ff782f */ /* 0x000fe20003800000 */
[----:B------:R-:W-:-:S03]  /*1d90*/  UIADD3 UR12, UPT, UPT, UR12, 0x10000, URZ ;  /* 0x000100000c0c7890 */ /* 0x000fc6000fffe0ff */
[----:B------:R-:W-:Y:S01]  /*1da0*/  ISETP.LT.U32.AND P0, PT, R68, 0x20, P0 ;  /* 0x000000204400780c */ /* 0x000fe20000701070 */
[----:B------:R-:W-:Y:S01]  /*1db0*/  ULEA UR16, UR9, UR8, 0xf ;  /* 0x0000000809107291 */ /* 0x000fe2000f8e78ff */
[----:B------:R-:W-:Y:S01]  /*1dc0*/  UMOV UR18, UR14 ;  /* 0x0000000e00127c82 */ /* 0x000fe20008000000 */
[----:B------:R-:W-:-:S04]  /*1dd0*/  USHF.L.U32 UR5, UR4, 0x1f, URZ ;  /* 0x0000001f04057899 */ /* 0x000fc800080006ff */
[----:B------:R-:W-:Y:S01]  /*1de0*/  VOTEU.ANY UP0, P1 ;  /* 0x0000000000ff7886 */ /* 0x000fe20000800100 */
[----:B------:R2:W-:Y:S04]  /*1df0*/  @!P3 SYNCS.ARRIVE.TRANS64 RZ, [UR28+0x14000], R2 ;  /* 0x01400002ffffb9a7 */ /* 0x0005e8000800001c */
[----:B------:R-:W-:Y:S01]  /*1e00*/  @UP0 UIADD3 UR13, UPT, UPT, UR28, 0x14000, URZ ;  /* 0x000140001c0d0890 */ /* 0x000fe2000fffe0ff */
[----:B------:R-:W-:Y:S01]  /*1e10*/  VOTEU.ANY UP0, P1 ;  /* 0x0000000000ff7886 */ /* 0x000fe20000800100 */
[----:B------:R-:W-:Y:S01]  /*1e20*/  BAR.SYNC.DEFER_BLOCKING 0x0 ;  /* 0x0000000000007b1d */ /* 0x000fe20000010000 */
[----:B--2---:R-:W-:-:S05]  /*1e30*/  IMAD.U32 R2, RZ, RZ, UR5 ;  /* 0x00000005ff027e24 */ /* 0x004fca000f8e00ff */
[----:B------:R-:W-:-:S05]  /*1e40*/  VOTEU.ANY UP1, P0 ;  /* 0x0000000000ff7886 */ /* 0x000fca0000020100 */
[----:B------:R-:W-:Y:S01]  /*1e50*/  @UP1 UIADD3 UR17, UPT, UPT, UR28, 0x14000, URZ ;  /* 0x000140001c111890 */ /* 0x000fe2000fffe0ff */
[----:B------:R-:W-:Y:S01]  /*1e60*/  VOTEU.ANY UP1, P0 ;  /* 0x0000000000ff7886 */ /* 0x000fe20000020100 */
[----:B------:R2:W-:Y:S01]  /*1e70*/  @UP0 UTMALDG.2D [UR12], [UR24] ;  /* 0x0000000c180005b4 */ /* 0x0005e20008008000 */
[----:B------:R-:W-:Y:S01]  /*1e80*/  UISETP.NE.U32.AND UP0, UPT, UR22, URZ, UPT ;  /* 0x000000ff1600728c */ /* 0x000fe2000bf05070 */
[----:B------:R4:W-:Y:S06]  /*1e90*/  MEMBAR.ALL.CTA ;  /* 0x0000000000007992 */ /* 0x0009ec0000008000 */
[----:B----4-:R-:W4:Y:S02]  /*1ea0*/  FENCE.VIEW.ASYNC.S ;  /* 0x00000000000073c6 */ /* 0x010f240000000000 */
[----:B----4-:R-:W-:Y:S06]  /*1eb0*/  BAR.SYNC.DEFER_BLOCKING 0x0 ;  /* 0x0000000000007b1d */ /* 0x010fec0000010000 */
[----:B------:R2:W-:Y:S02]  /*1ec0*/  @UP1 UTMALDG.2D [UR16], [UR26] ;  /* 0x000000101a0015b4 */ /* 0x0005e40008008000 */
[----:B------:R-:W-:Y:S06]  /*1ed0*/  BAR.SYNC.DEFER_BLOCKING 0x0 ;  /* 0x0000000000007b1d */ /* 0x000fec0000010000 */
[----:B------:R-:W4:Y:S02]  /*1ee0*/  SYNCS.PHASECHK.TRANS64.TRYWAIT P0, [UR28+0x14000], R2 ;  /* 0x01400002ff0075a7 */ /* 0x000f24000800111c */
[----:B--2-4-:R-:W-:Y:S05]  /*1ef0*/  @!P0 BRA `(.L_x_60) ;  /* 0x0000000800e48947 */ /* 0x014fea0003800000 */
.L_x_73:
        /* <DEDUP_REMOVED lines=11> */
[----:B------:R-:W-:Y:S02]  /*1fb0*/  UIADD3 UR6, UP0, UPT, UR16, 0x2, URZ ;  /* 0x0000000210067890 */ /* 0x000fe4000ff1e0ff */
[----:B------:R-:W-:Y:S02]  /*1fc0*/  UIADD3 UR32, UP1, UPT, UR30, 0x2, URZ ;  /* 0x000000021e207890 */ /* 0x000fe4000ff3e0ff */
[----:B------:R-:W-:Y:S02]  /*1fd0*/  UIADD3 UR34, UP2, UPT, UR16, 0x4, URZ ;  /* 0x0000000410227890 */ /* 0x000fe4000ff5e0ff */
[----:B------:R-:W-:Y:S02]  /*1fe0*/  UIADD3 UR36, UP3, UPT, UR30, 0x4, URZ ;  /* 0x000000041e247890 */ /* 0x000fe4000ff7e0ff */
[----:B------:R-:W-:-:S02]  /*1ff0*/  UIADD3.X UR7, UPT, UPT, UR17, URZ, URZ, UP0, !UPT ;  /* 0x000000ff11077290 */ /* 0x000fc400087fe4ff */
[----:B------:R-:W-:Y:S02]  /*2000*/  UIADD3.X UR33, UPT, UPT, UR31, URZ, URZ, UP1, !UPT ;  /* 0x000000ff1f217290 */ /* 0x000fe40008ffe4ff */
[----:B------:R-:W-:Y:S02]  /*2010*/  UIADD3.X UR35, UPT, UPT, UR17, URZ, URZ, UP2, !UPT ;  /* 0x000000ff11237290 */ /* 0x000fe400097fe4ff */
[----:B------:R-:W-:Y:S01]  /*2020*/  UIADD3.X UR37, UPT, UPT, UR31, URZ, URZ, UP3, !UPT ;  /* 0x000000ff1f257290 */ /* 0x000fe20009ffe4ff */
        /* <DEDUP_REMOVED lines=8> */
[----:B------:R2:W-:Y:S01]  /*20b0*/  UTCQMMA gdesc[UR10], gdesc[UR12], tmem[UR23], tmem[UR38], idesc[UR39], UPT ;  /* 0x00ff260c0a0075ea */ /* 0x0005e2000b800317 */
[----:B------:R-:W-:Y:S01]  /*20c0*/  UMOV UR44, 0x0 ;  /* 0x00000000002c7882 */ /* 0x000fe20000000000 */
[----:B------:R-:W-:Y:S01]  /*20d0*/  UMOV UR45, 0x4400010 ;  /* 0x04400010002d7882 */ /* 0x000fe20000000000 */
[----:B------:R2:W-:Y:S01]  /*20e0*/  UTCQMMA gdesc[UR16], gdesc[UR30], tmem[UR23], tmem[UR40], idesc[UR41], UPT ;  /* 0x00ff281e100075ea */ /* 0x0005e2000b800317 */
[----:B------:R2:W-:Y:S01]  /*20f0*/  UTCQMMA gdesc[UR6], gdesc[UR32], tmem[UR23], tmem[UR42], idesc[UR43], UPT ;  /* 0x00ff2a20060075ea */ /* 0x0005e2000b800317 */
[----:B------:R2:W-:Y:S01]  /*2100*/  UTCQMMA gdesc[UR34], gdesc[UR36], tmem[UR23], tmem[UR44], idesc[UR45], UPT ;  /* 0x00ff2c24220075ea */ /* 0x0005e2000b800317 */
[----:B------:R-:W-:Y:S01]  /*2110*/  NOP ;  /* 0x0000000000007918 */ /* 0x000fe20000000000 */
.L_x_61:
[----:B------:R-:W-:Y:S01]  /*2120*/  ELECT P0, URZ, PT ;  /* 0x0000000000ff782f */ /* 0x000fe20003800000 */
[----:B--2---:R-:W-:-:S03]  /*2130*/  UIADD3 UR6, UPT, UPT, UR28, 0x14010, URZ ;  /* 0x000140101c067890 */ /* 0x004fc6000fffe0ff */
[----:B------:R-:W-:Y:S01]  /*2140*/  ISETP.LT.U32.AND P0, PT, R68, 0x20, P0 ;  /* 0x000000204400780c */ /* 0x000fe20000701070 */
[----:B------:R-:W-:-:S12]  /*2150*/  UMOV UR7, URZ ;  /* 0x000000ff00077c82 */ /* 0x000fd80008000000 */
[----:B------:R-:W-:Y:S01]  /*2160*/  VOTEU.ANY UP0, P0 ;  /* 0x0000000000ff7886 */ /* 0x000fe20000000100 */
[----:B------:R-:W-:-:S04]  /*2170*/  VOTEU.ANY UP1, P0 ;  /* 0x0000000000ff7886 */ /* 0x000fc80000020100 */
[----:B------:R-:W-:Y:S02]  /*2180*/  @UP0 UMOV UR6, UR6 ;  /* 0x0000000600060c82 */ /* 0x000fe40008000000 */
[----:B------:R2:W-:Y:S01]  /*2190*/  @UP1 UTCBAR [UR6], URZ ;  /* 0x000000ff060013e9 */ /* 0x0005e200080000ff */
[----:B------:R-:W-:Y:S06]  /*21a0*/  BAR.SYNC.DEFER_BLOCKING 0x0 ;  /* 0x0000000000007b1d */ /* 0x000fec0000010000 */
[----:B------:R-:W4:Y:S02]  /*21b0*/  SYNCS.PHASECHK.TRANS64.TRYWAIT P0, [UR28+0x14010], R2 ;  /* 0x01401002ff0075a7 */ /* 0x000f24000800111c */
[----:B--2-4-:R-:W-:Y:S05]  /*21c0*/  @!P0 BRA `(.L_x_62) ;  /* 0x00000008003c8947 */ /* 0x014fea0003800000 */
.L_x_74:
[----:B------:R-:W-:Y:S02]  /*21d0*/  UIADD3 UR9, UPT, UPT, UR9, 0x1, URZ ;  /* 0x0000000109097890 */ /* 0x000fe4000fffe0ff */
[----:B------:R-:W-:Y:S02]  /*21e0*/  UIADD3 UR14, UPT, UPT, UR14, 0x80, URZ ;  /* 0x000000800e0e7890 */ /* 0x000fe4000fffe0ff */
[----:B------:R-:W-:-:S04]  /*21f0*/  UISETP.NE.U32.AND UP0, UPT, UR9, 0x2, UPT ;  /* 0x000000020900788c */ /* 0x000fc8000bf05070 */
[----:B------:R-:W-:Y:S02]  /*2200*/  USEL UR5, URZ, 0x1, UP0 ;  /* 0x00000001ff057887 */ /* 0x000fe40008000000 */
[----:B------:R-:W-:Y:S02]  /*2210*/  USEL UR9, UR9, URZ, UP0 ;  /* 0x000000ff09097287 */ /* 0x000fe40008000000 */
[----:B-1----:R-:W-:Y:S02]  /*2220*/  UISETP.GE.AND UP0, UPT, UR14, UR29, UPT ;  /* 0x0000001d0e00728c */ /* 0x002fe4000bf06270 */
[----:B------:R-:W-:-:S07]  /*2230*/  ULOP3.LUT UR4, UR4, UR5, URZ, 0x3c, !UPT ;  /* 0x0000000504047292 */ /* 0x000fce000f8e3cff */
[----:B------:R-:W-:Y:S05]  /*2240*/  BRA.U !UP0, `(.L_x_63) ;  /* 0xfffffff908b47547 */ /* 0x000fea000b83ffff */
.L_x_56:
[----:B----45:R-:W-:Y:S01]  /*2250*/  BAR.SYNC.DEFER_BLOCKING 0x0 ;  /* 0x0000000000007b1d */ /* 0x030fe20000010000 */
[----:B------:R-:W-:-:S05]  /*2260*/  IMAD.SHL.U32 R2, R0, 0x40, RZ ;  /* 0x0000004000027824 */ /* 0x000fca00078e00ff */
[----:B------:R-:W-:Y:S04]  /*2270*/  BSSY.RECONVERGENT B4, `(.L_x_64) ;  /* 0x0000004000047945 */ /* 0x000fe80003800200 */
[----:B------:R-:W-:Y:S05]  /*2280*/  @P3 BRA `(.L_x_65) ;  /* 0x0000000000083947 */ /* 0x000fea0003800000 */
[----:B------:R-:W1:Y:S02]  /*2290*/  SYNCS.CCTL.IV [UR8+0x14000] ;  /* 0x01400000ff0079b1 */ /* 0x000e640008000008 */
[----:B-1----:R-:W1:Y:S02]  /*22a0*/  SYNCS.CCTL.IV [UR8+0x14010] ;  /* 0x01401000ff0079b1 */ /* 0x002e640008000008 */
.L_x_65:
[----:B------:R-:W-:Y:S05]  /*22b0*/  BSYNC.RECONVERGENT B4 ;  /* 0x0000000000047941 */ /* 0x000fea0003800200 */
.L_x_64:
[----:B-1----:R-:W-:Y:S06]  /*22c0*/  BAR.SYNC.DEFER_BLOCKING 0x0 ;  /* 0x0000000000007b1d */ /* 0x002fec0000010000 */
[----:B------:R-:W-:Y:S04]  /*22d0*/  BSSY.RECONVERGENT B4, `(.L_x_66) ;  /* 0x0000004000047945 */ /* 0x000fe80003800200 */
[----:B------:R-:W-:Y:S05]  /*22e0*/  @P3 BRA `(.L_x_67) ;  /* 0x0000000000083947 */ /* 0x000fea0003800000 */
[----:B------:R-:W1:Y:S02]  /*22f0*/  SYNCS.CCTL.IV [UR8+0x14008] ;  /* 0x01400800ff0079b1 */ /* 0x000e640008000008 */
[----:B-1----:R-:W1:Y:S02]  /*2300*/  SYNCS.CCTL.IV [UR8+0x14018] ;  /* 0x01401800ff0079b1 */ /* 0x002e640008000008 */
.L_x_67:
[----:B------:R-:W-:Y:S05]  /*2310*/  BSYNC.RECONVERGENT B4 ;  /* 0x0000000000047941 */ /* 0x000fea0003800200 */
.L_x_66:
[----:B------:R-:W-:Y:S01]  /*2320*/  USHF.L.U32 UR4, UR22, 0x15, URZ ;  /* 0x0000001516047899 */ /* 0x000fe200080006ff */
[----:B------:R-:W-:Y:S01]  /*2330*/  IMAD.SHL.U32 R3, R0, 0x10, RZ ;  /* 0x0000001000037824 */ /* 0x000fe200078e00ff */
[----:B------:R-:W-:Y:S01]  /*2340*/  USHF.L.U32 UR5, UR22, 0x5, URZ ;  /* 0x0000000516057899 */ /* 0x000fe200080006ff */
[----:B------:R-:W-:Y:S01]  /*2350*/  LOP3.LUT R2, R2, 0x3800, RZ, 0xc0, !PT ;  /* 0x0000380002027812 */ /* 0x000fe200078ec0ff */
[----:B------:R-:W-:Y:S02]  /*2360*/  ULOP3.LUT UR4, UR4, 0x600000, URZ, 0xc0, !UPT ;  /* 0x0060000004047892 */ /* 0x000fe4000f8ec0ff */
[----:B------:R-:W-:Y:S01]  /*2370*/  ULOP3.LUT UR5, UR5, 0x80, URZ, 0xc0, !UPT ;  /* 0x0000008005057892 */ /* 0x000fe2000f8ec0ff */
[----:B------:R-:W-:Y:S01]  /*2380*/  LOP3.LUT R3, R2, 0x70, R3, 0xf8, !PT ;  /* 0x0000007002037812 */ /* 0x000fe200078ef803 */
[C---:B------:R-:W-:Y:S01]  /*2390*/  IMAD.SHL.U32 R2, R0.reuse, 0x4, RZ ;  /* 0x0000000400027824 */ /* 0x040fe200078e00ff */
[----:B------:R-:W-:Y:S01]  /*23a0*/  ELECT P0, URZ, PT ;  /* 0x0000000000ff782f */ /* 0x000fe20003800000 */
[----:B------:R-:W-:Y:S01]  /*23b0*/  IMAD.SHL.U32 R0, R0, 0x80, RZ ;  /* 0x0000008000007824 */ /* 0x000fe200078e00ff */
[----:B------:R-:W-:-:S02]  /*23c0*/  UIADD3 UR4, UPT, UPT, UR5, UR4, UR23 ;  /* 0x0000000405047290 */ /* 0x000fc4000fffe017 */
[----:B------:R-:W-:Y:S01]  /*23d0*/  LOP3.LUT R3, R3, 0x40, R2, 0x78, !PT ;  /* 0x0000004003037812 */ /* 0x000fe200078e7802 */
[----:B------:R-:W-:Y:S01]  /*23e0*/  ULOP3.LUT UR22, UR22, 0x1, URZ, 0xc0, !UPT ;  /* 0x0000000116167892 */ /* 0x000fe2000f8ec0ff */
[----:B------:R-:W-:Y:S01]  /*23f0*/  ISETP.LT.U32.AND P0, PT, R68, 0x40, P0 ;  /* 0x000000404400780c */ /* 0x000fe20000701070 */
[----:B------:R-:W-:Y:S01]  /*2400*/  UMOV UR6, UR15 ;  /* 0x0000000f00067c82 */ /* 0x000fe20008000000 */
[----:B------:R-:W-:Y:S01]  /*2410*/  LOP3.LUT R0, R3, 0x780, R0, 0xf8, !PT ;  /* 0x0000078003007812 */ /* 0x000fe200078ef800 */
[----:B------:R-:W-:Y:S02]  /*2420*/  ULEA UR5, UR22, UR19, 0x7 ;  /* 0x0000001316057291 */ /* 0x000fe4000f8e38ff */
[----:B---3--:R-:W-:Y:S01]  /*2430*/  LDTM.16dp32bit_t0_t15.x64 R4, tmem[UR4] ;  /* 0x00000004000479ee */ /* 0x008fe20008b00000 */
[----:B------:R-:W2:Y:S01]  /*2440*/  LDTM.16dp32bit_t16_t31.x64 R4, tmem[UR4+0x40] ;  /* 0x00004004000479ee */ /* 0x000ea20008b20000 */
[C---:B------:R-:W-:Y:S01]  /*2450*/  LOP3.LUT R2, R0.reuse, 0x10, RZ, 0x3c, !PT ;  /* 0x0000001000027812 */ /* 0x040fe200078e3cff */
[----:B------:R-:W-:Y:S01]  /*2460*/  NOP ;  /* 0x0000000000007918 */ /* 0x000fe20000000000 */
[----:B------:R-:W-:Y:S01]  /*2470*/  LOP3.LUT R3, R0, 0x20, RZ, 0x3c, !PT ;  /* 0x0000002000037812 */ /* 0x000fe200078e3cff */
[----:B------:R-:W-:-:S03]  /*2480*/  ULEA UR4, UR22, UR8, 0xd ;  /* 0x0000000816047291 */ /* 0x000fc6000f8e68ff */
[----:B--2---:R-:W-:Y:S01]  /*2490*/  VOTEU.ANY UP1, P0 ;  /* 0x0000000000ff7886 */ /* 0x004fe20000020100 */
[----:B------:R-:W-:Y:S01]  /*24a0*/  VOTEU.ANY UP0, P0 ;  /* 0x0000000000ff7886 */ /* 0x000fe20000000100 */
[----:B------:R-:W-:Y:S02]  /*24b0*/  F2FP.SATFINITE.E4M3.F32.PACK_AB_MERGE_C R6, R7, R6, RZ ;  /* 0x000000060706723e */ /* 0x000fe400048070ff */
[----:B------:R-:W-:Y:S02]  /*24c0*/  F2FP.SATFINITE.E4M3.F32.PACK_AB_MERGE_C R10, R11, R10, RZ ;  /* 0x0000000a0b0a723e */ /* 0x000fe400048070ff */
[----:B------:R-:W-:Y:S02]  /*24d0*/  F2FP.SATFINITE.E4M3.F32.PACK_AB_MERGE_C R14, R15, R14, RZ ;  /* 0x0000000e0f0e723e */ /* 0x000fe400048070ff */
[----:B------:R-:W-:Y:S02]  /*24e0*/  F2FP.SATFINITE.E4M3.F32.PACK_AB_MERGE_C R7, R19, R18, RZ ;  /* 0x000000121307723e */ /* 0x000fe400048070ff */
[----:B------:R-:W-:-:S02]  /*24f0*/  F2FP.SATFINITE.E4M3.F32.PACK_AB_MERGE_C R22, R23, R22, RZ ;  /* 0x000000161716723e */ /* 0x000fc400048070ff */
[----:B------:R-:W-:Y:S02]  /*2500*/  F2FP.SATFINITE.E4M3.F32.PACK_AB_MERGE_C R26, R27, R26, RZ ;  /* 0x0000001a1b1a723e */ /* 0x000fe400048070ff */
        /* <DEDUP_REMOVED lines=10> */
[----:B------:R-:W-:-:S02]  /*25b0*/  F2FP.SATFINITE.E4M3.F32.PACK_AB_MERGE_C R4, R5, R4, R6 ;  /* 0x000000040504723e */ /* 0x000fc40004807006 */
[----:B------:R-:W-:Y:S02]  /*25c0*/  F2FP.SATFINITE.E4M3.F32.PACK_AB_MERGE_C R5, R9, R8, R10 ;  /* 0x000000080905723e */ /* 0x000fe4000480700a */
[----:B------:R-:W-:Y:S02]  /*25d0*/  F2FP.SATFINITE.E4M3.F32.PACK_AB_MERGE_C R6, R13, R12, R14 ;  /* 0x0000000c0d06723e */ /* 0x000fe4000480700e */
[----:B------:R-:W-:Y:S02]  /*25e0*/  F2FP.SATFINITE.E4M3.F32.PACK_AB_MERGE_C R7, R17, R16, R7 ;  /* 0x000000101107723e */ /* 0x000fe40004807007 */
[----:B------:R-:W-:Y:S02]  /*25f0*/  F2FP.SATFINITE.E4M3.F32.PACK_AB_MERGE_C R20, R21, R20, R22 ;  /* 0x000000141514723e */ /* 0x000fe40004807016 */
[----:B------:R-:W-:Y:S01]  /*2600*/  F2FP.SATFINITE.E4M3.F32.PACK_AB_MERGE_C R21, R25, R24, R26 ;  /* 0x000000181915723e */ /* 0x000fe2000480701a */
[----:B-1----:R1:W-:Y:S01]  /*2610*/  STS.128 [R0+UR8], R4 ;  /* 0x0000000400007988 */ /* 0x0023e20008000c08 */
[----:B------:R-:W-:-:S02]  /*2620*/  F2FP.SATFINITE.E4M3.F32.PACK_AB_MERGE_C R22, R29, R28, R30 ;  /* 0x0000001c1d16723e */ /* 0x000fc4000480701e */
[----:B------:R-:W-:Y:S02]  /*2630*/  F2FP.SATFINITE.E4M3.F32.PACK_AB_MERGE_C R23, R33, R32, R34 ;  /* 0x000000202117723e */ /* 0x000fe40004807022 */
[----:B------:R-:W-:Y:S02]  /*2640*/  F2FP.SATFINITE.E4M3.F32.PACK_AB_MERGE_C R36, R37, R36, R38 ;  /* 0x000000242524723e */ /* 0x000fe40004807026 */
[----:B------:R-:W-:Y:S01]  /*2650*/  F2FP.SATFINITE.E4M3.F32.PACK_AB_MERGE_C R37, R41, R40, R42 ;  /* 0x000000282925723e */ /* 0x000fe2000480702a */
[----:B------:R1:W-:Y:S01]  /*2660*/  STS.128 [R2+UR8], R20 ;  /* 0x0000001402007988 */ /* 0x0003e20008000c08 */
[----:B------:R-:W-:Y:S02]  /*2670*/  F2FP.SATFINITE.E4M3.F32.PACK_AB_MERGE_C R38, R45, R44, R46 ;  /* 0x0000002c2d26723e */ /* 0x000fe4000480702e */
[----:B------:R-:W-:Y:S02]  /*2680*/  F2FP.SATFINITE.E4M3.F32.PACK_AB_MERGE_C R39, R49, R48, R50 ;  /* 0x000000303127723e */ /* 0x000fe40004807032 */
[----:B------:R-:W-:-:S02]  /*2690*/  F2FP.SATFINITE.E4M3.F32.PACK_AB_MERGE_C R52, R53, R52, R54 ;  /* 0x000000343534723e */ /* 0x000fc40004807036 */
[----:B------:R-:W-:Y:S01]  /*26a0*/  F2FP.SATFINITE.E4M3.F32.PACK_AB_MERGE_C R53, R57, R56, R58 ;  /* 0x000000383935723e */ /* 0x000fe2000480703a */
[----:B------:R1:W-:Y:S01]  /*26b0*/  STS.128 [R3+UR8], R36 ;  /* 0x0000002403007988 */ /* 0x0003e20008000c08 */
[----:B------:R-:W-:Y:S02]  /*26c0*/  F2FP.SATFINITE.E4M3.F32.PACK_AB_MERGE_C R54, R61, R60, R62 ;  /* 0x0000003c3d36723e */ /* 0x000fe4000480703e */
[----:B------:R-:W-:Y:S02]  /*26d0*/  F2FP.SATFINITE.E4M3.F32.PACK_AB_MERGE_C R55, R65, R64, R66 ;  /* 0x000000404137723e */ /* 0x000fe40004807042 */
[----:B------:R-:W-:-:S05]  /*26e0*/  LOP3.LUT R8, R0, 0x30, RZ, 0x3c, !PT ;  /* 0x0000003000087812 */ /* 0x000fca00078e3cff */
[----:B------:R1:W-:Y:S01]  /*26f0*/  STS.128 [R8+UR8], R52 ;  /* 0x0000003408007988 */ /* 0x0003e20008000c08 */
[----:B------:R2:W-:Y:S06]  /*2700*/  MEMBAR.ALL.CTA ;  /* 0x0000000000007992 */ /* 0x0005ec0000008000 */
[----:B--2---:R-:W2:Y:S02]  /*2710*/  FENCE.VIEW.ASYNC.S ;  /* 0x00000000000073c6 */ /* 0x004ea40000000000 */
[----:B--2---:R-:W-:Y:S06]  /*2720*/  BAR.SYNC.DEFER_BLOCKING 0x0 ;  /* 0x0000000000007b1d */ /* 0x004fec0000010000 */
[----:B------:R1:W-:Y:S01]  /*2730*/  @UP1 UTMASTG.2D [UR4], [UR20] ;  /* 0x00000004140013b5 */ /* 0x0003e20008008000 */
[----:B------:R0:W-:Y:S01]  /*2740*/  UTMACMDFLUSH ;  /* 0x00000000000079b7 */ /* 0x0001e20000000000 */
[----:B------:R-:W-:-:S04]  /*2750*/  DEPBAR.LE SB0, 0x0 ;  /* 0x000080000000791a */ /* 0x000fc80000000000 */
[----:B------:R-:W-:Y:S08]  /*2760*/  BAR.SYNC.DEFER_BLOCKING 0x0 ;  /* 0x0000000000007b1d */ /* 0x000ff00000010000 */
[----:B------:R-:W-:Y:S06]  /*2770*/  BAR.SYNC.DEFER_BLOCKING 0x0 ;  /* 0x0000000000007b1d */ /* 0x000fec0000010000 */
[----:B-1----:R-:W-:Y:S05]  /*2780*/  @P2 BRA `(.L_x_68) ;  /* 0x0000000000a02947 */ /* 0x002fea0003800000 */
[----:B------:R-:W1:Y:S01]  /*2790*/  S2UR UR5, SR_CgaCtaId ;  /* 0x00000000000579c3 */ /* 0x000e620000008800 */
[----:B------:R-:W-:Y:S01]  /*27a0*/  NOP ;  /* 0x0000000000007918 */ /* 0x000fe20000000000 */
[----:B------:R-:W-:Y:S01]  /*27b0*/  UMOV UR4, 0x50 ;  /* 0x0000005000047882 */ /* 0x000fe20000000000 */
[----:B------:R-:W-:Y:S02]  /*27c0*/  IMAD.U32 R0, RZ, RZ, UR23 ;  /* 0x00000017ff007e24 */ /* 0x000fe4000f8e00ff */
[----:B------:R-:W-:Y:S02]  /*27d0*/  IMAD.MOV.U32 R3, RZ, RZ, 0xff ;  /* 0x000000ffff037424 */ /* 0x000fe400078e00ff */
[----:B------:R-:W-:Y:S01]  /*27e0*/  IMAD.MOV.U32 R7, RZ, RZ, 0x1 ;  /* 0x00000001ff077424 */ /* 0x000fe200078e00ff */
[----:B------:R-:W-:-:S04]  /*27f0*/  LOP3.LUT R0, R0, 0xffff, RZ, 0xc0, !PT ;  /* 0x0000ffff00007812 */ /* 0x000fc800078ec0ff */
[----:B------:R-:W-:-:S05]  /*2800*/  SHF.R.U32.HI R0, RZ, 0x5, R0 ;  /* 0x00000005ff007819 */ /* 0x000fca0000011600 */
[----:B------:R-:W-:Y:S01]  /*2810*/  VIADD R2, R0, 0x10 ;  /* 0x0000001000027836 */ /* 0x000fe20000000000 */
[----:B------:R-:W-:Y:S01]  /*2820*/  SHF.L.U32 R0, R3, R0, RZ ;  /* 0x0000000003007219 */ /* 0x000fe200000006ff */
[----:B-1----:R-:W-:-:S03]  /*2830*/  ULEA UR6, UR5, UR4, 0x18 ;  /* 0x0000000405067291 */ /* 0x002fc6000f8ec0ff */
[----:B------:R-:W-:-:S04]  /*2840*/  SHF.L.U32 R3, R7, R2, RZ ;  /* 0x0000000207037219 */ /* 0x000fc800000006ff */
[----:B------:R-:W-:Y:S02]  /*2850*/  LOP3.LUT R0, R3, R0, RZ, 0xfc, !PT ;  /* 0x0000000003007212 */ /* 0x000fe400078efcff */
[----:B------:R-:W1:Y:S02]  /*2860*/  LDS R5, [UR6] ;  /* 0x00000006ff057984 */ /* 0x000e640008000800 */
[C---:B------:R-:W-:Y:S02]  /*2870*/  LOP3.LUT R2, R0.reuse, 0xffff, RZ, 0xc0, !PT ;  /* 0x0000ffff00027812 */ /* 0x040fe400078ec0ff */
[----:B-1----:R-:W-:-:S04]  /*2880*/  LOP3.LUT R3, R0, 0xffff, R5, 0x80, !PT ;  /* 0x0000ffff00037812 */ /* 0x002fc800078e8005 */
[----:B------:R-:W-:-:S13]  /*2890*/  ISETP.NE.AND P0, PT, R3, R2, PT ;  /* 0x000000020300720c */ /* 0x000fda0003f05270 */
[----:B------:R-:W-:Y:S05]  /*28a0*/  @P0 BRA `(.L_x_69) ;  /* 0x0000000000500947 */ /* 0x000fea0003800000 */
[----:B------:R-:W-:Y:S02]  /*28b0*/  SHF.R.U32.HI R5, RZ, 0x10, R5 ;  /* 0x00000010ff057819 */ /* 0x000fe40000011605 */
[----:B------:R-:W-:-:S04]  /*28c0*/  SHF.R.U32.HI R2, RZ, 0x10, R0 ;  /* 0x00000010ff027819 */ /* 0x000fc80000011600 */
[----:B------:R-:W-:-:S04]  /*28d0*/  LOP3.LUT R5, R5, R2, RZ, 0xc0, !PT ;  /* 0x0000000205057212 */ /* 0x000fc800078ec0ff */
[----:B------:R-:W-:-:S13]  /*28e0*/  ISETP.NE.AND P0, PT, R5, R2, PT ;  /* 0x000000020500720c */ /* 0x000fda0003f05270 */
[----:B------:R-:W-:Y:S05]  /*28f0*/  @P0 BRA `(.L_x_70) ;  /* 0x0000000000300947 */ /* 0x000fea0003800000 */
[----:B------:R-:W-:Y:S01]  /*2900*/  R2UR UR4, R0 ;  /* 0x00000000000472ca */ /* 0x000fe200000e0000 */
[----:B------:R-:W-:Y:S01]  /*2910*/  VOTEU.ANY UR5, UPT, PT ;  /* 0x0000000000057886 */ /* 0x000fe200038e0100 */
[----:B------:R-:W1:Y:S01]  /*2920*/  S2R R0, SR_LANEID ;  /* 0x0000000000007919 */ /* 0x000e620000000000 */
[----:B------:R-:W-:-:S10]  /*2930*/  UFLO.U32 UR5, UR5 ;  /* 0x00000005000572bd */ /* 0x000fd400080e0000 */
[----:B------:R-:W-:-:S06]  /*2940*/  ULOP3.LUT UR4, URZ, UR4, URZ, 0x33, !UPT ;  /* 0x00000004ff047292 */ /* 0x000fcc000f8e33ff */
[----:B------:R-:W-:-:S04]  /*2950*/  IMAD.U32 R2, RZ, RZ, UR4 ;  /* 0x00000004ff027e24 */ /* 0x000fc8000f8e00ff */
[----:B------:R-:W2:Y:S02]  /*2960*/  REDUX UR7, R2 ;  /* 0x00000000020773c4 */ /* 0x000ea40000000000 */
[----:B------:R3:W-:Y:S01]  /*2970*/  UTCATOMSWS.AND URZ, UR4 ;  /* 0x0000000400ff79e3 */ /* 0x0007e20008000000 */
[----:B-1----:R-:W-:Y:S01]  /*2980*/  ISETP.EQ.U32.AND P0, PT, R0, UR5, PT ;  /* 0x0000000500007c0c */ /* 0x002fe2000bf02070 */
[----:B--2---:R-:W-:-:S12]  /*2990*/  IMAD.U32 R0, RZ, RZ, UR7 ;  /* 0x00000007ff007e24 */ /* 0x004fd8000f8e00ff */
[----:B------:R3:W-:Y:S01]  /*29a0*/  @P0 ATOMS.AND RZ, [UR6], R0 ;  /* 0x00000000ffff098c */ /* 0x0007e2000a800006 */
[----:B------:R-:W-:Y:S05]  /*29b0*/  BRA `(.L_x_68) ;  /* 0x0000000000147947 */ /* 0x000fea0003800000 */
.L_x_70:
[----:B------:R-:W-:-:S07]  /*29c0*/  MOV R2, 0x29e0 ;  /* 0x000029e000027802 */ /* 0x000fce0000000f00 */
[----:B------:R-:W-:Y:S05]  /*29d0*/  CALL.REL.NOINC `($__internal_0_$__cuda_sm10x_tcgen05_guardrail_trap_col_being_dealloced_not_returned_by_alloc) ;  /* 0x0000000000447944 */ /* 0x000fea0003c00000 */
[----:B------:R-:W-:Y:S05]  /*29e0*/  BRA `(.L_x_68) ;  /* 0x0000000000087947 */ /* 0x000fea0003800000 */
.L_x_69:
[----:B------:R-:W-:-:S07]  /*29f0*/  MOV R2, 0x2a10 ;  /* 0x00002a1000027802 */ /* 0x000fce0000000f00 */
[----:B------:R-:W-:Y:S05]  /*2a00*/  CALL.REL.NOINC `($__internal_2_$__cuda_sm10x_tcgen05_guardrail_trap_unallocated_columns_being_dealloced) ;  /* 0x0000000000507944 */ /* 0x000fea0003c00000 */
.L_x_68:
[----:B------:R-:W-:Y:S01]  /*2a10*/  NOP ;  /* 0x0000000000007918 */ /* 0x000fe20000000000 */
[----:B---3--:R-:W-:Y:S05]  /*2a20*/  EXIT ;  /* 0x000000000000794d */ /* 0x008fea0003800000 */
.L_x_57:
[----:B------:R-:W1:Y:S02]  /*2a30*/  SYNCS.PHASECHK.TRANS64.TRYWAIT P0, [UR8+0x14000], RZ ;  /* 0x014000ffff0075a7 */ /* 0x000e640008001108 */
[----:B-1----:R-:W-:Y:S05]  /*2a40*/  @!P0 BRA `(.L_x_57) ;  /* 0xfffffffc00f88947 */ /* 0x002fea000383ffff */
[----:B------:R-:W-:Y:S05]  /*2a50*/  BRA `(.L_x_71) ;  /* 0xffffffec00f47947 */ /* 0x000fea000383ffff */
.L_x_59:
[----:B------:R-:W1:Y:S02]  /*2a60*/  SYNCS.PHASECHK.TRANS64.TRYWAIT P1, [UR8+0x14010], RZ ;  /* 0x014010ffff0075a7 */ /* 0x000e640008021108 */
[----:B-1----:R-:W-:Y:S05]  /*2a70*/  @!P1 BRA `(.L_x_59) ;  /* 0xfffffffc00f89947 */ /* 0x002fea000383ffff */
[----:B------:R-:W-:Y:S05]  /*2a80*/  BRA `(.L_x_72) ;  /* 0xfffffff000907947 */ /* 0x000fea000383ffff */
.L_x_60:
[----:B------:R-:W2:Y:S02]  /*2a90*/  SYNCS.PHASECHK.TRANS64.TRYWAIT P0, [UR28+0x14000], R2 ;  /* 0x01400002ff0075a7 */ /* 0x000ea4000800111c */
[----:B--2---:R-:W-:Y:S05]  /*2aa0*/  @!P0 BRA `(.L_x_60) ;  /* 0xfffffffc00f88947 */ /* 0x004fea000383ffff */
[----:B------:R-:W-:Y:S05]  /*2ab0*/  BRA `(.L_x_73) ;  /* 0xfffffff400107947 */ /* 0x000fea000383ffff */
.L_x_62:
[----:B------:R-:W2:Y:S02]  /*2ac0*/  SYNCS.PHASECHK.TRANS64.TRYWAIT P0, [UR28+0x14010], R2 ;  /* 0x01401002ff0075a7 */ /* 0x000ea4000800111c */
[----:B--2---:R-:W-:Y:S05]  /*2ad0*/  @!P0 BRA `(.L_x_62) ;  /* 0xfffffffc00f88947 */ /* 0x004fea000383ffff */
[----:B------:R-:W-:Y:S05]  /*2ae0*/  BRA `(.L_x_74) ;  /* 0xfffffff400b87947 */ /* 0x000fea000383ffff */
        .weak           $__internal_0_$__cuda_sm10x_tcgen05_guardrail_trap_col_being_dealloced_not_returned_by_alloc
        .type           $__internal_0_$__cuda_sm10x_tcgen05_guardrail_trap_col_being_dealloced_not_returned_by_alloc,@function
        .size           $__internal_0_$__cuda_sm10x_tcgen05_guardrail_trap_col_being_dealloced_not_returned_by_alloc,($__internal_1_$__cuda_sm10x_tcgen05_guardrail_trap_phase_invalid_during_alloc - $__internal_0_$__cuda_sm10x_tcgen05_guardrail_trap_col_being_dealloced_not_returned_by_alloc)
$__internal_0_$__cuda_sm10x_tcgen05_guardrail_trap_col_being_dealloced_not_returned_by_alloc:
[----:B------:R-:W-:Y:S05]  /*2af0*/  BPT.TRAP 0x1 ;  /* 0x000000040000795c */ /* 0x000fea0000300000 */
[----:B------:R-:W-:-:S04]  /*2b00*/  IMAD.MOV.U32 R3, RZ, RZ, 0x0 ;  /* 0x00000000ff037424 */ /* 0x000fc800078e00ff */
[----:B------:R-:W-:Y:S05]  /*2b10*/  RET.REL.NODEC R2 `(gluon_tcgen05) ;  /* 0xffffffd402387950 */ /* 0x000fea0003c3ffff */
        .weak           $__internal_1_$__cuda_sm10x_tcgen05_guardrail_trap_phase_invalid_during_alloc
        .type           $__internal_1_$__cuda_sm10x_tcgen05_guardrail_trap_phase_invalid_during_alloc,@function
        .size           $__internal_1_$__cuda_sm10x_tcgen05_guardrail_trap_phase_invalid_during_alloc,($__internal_2_$__cuda_sm10x_tcgen05_guardrail_trap_unallocated_columns_being_dealloced - $__internal_1_$__cuda_sm10x_tcgen05_guardrail_trap_phase_invalid_during_alloc)
$__internal_1_$__cuda_sm10x_tcgen05_guardrail_trap_phase_invalid_during_alloc:
[----:B------:R-:W-:Y:S05]  /*2b20*/  BPT.TRAP 0x1 ;  /* 0x000000040000795c */ /* 0x000fea0000300000 */
[----:B------:R-:W-:-:S04]  /*2b30*/  IMAD.MOV.U32 R3, RZ, RZ, 0x0 ;  /* 0x00000000ff037424 */ /* 0x000fc800078e00ff */
[----:B------:R-:W-:Y:S05]  /*2b40*/  RET.REL.NODEC R2 `(gluon_tcgen05) ;  /* 0xffffffd4022c7950 */ /* 0x000fea0003c3ffff */
        .weak           $__internal_2_$__cuda_sm10x_tcgen05_guardrail_trap_unallocated_columns_being_dealloced
        .type           $__internal_2_$__cuda_sm10x_tcgen05_guardrail_trap_unallocated_columns_being_dealloced,@function
        .size           $__internal_2_$__cuda_sm10x_tcgen05_guardrail_trap_unallocated_columns_being_dealloced,(.L_x_78 - $__internal_2_$__cuda_sm10x_tcgen05_guardrail_trap_unallocated_columns_being_dealloced)
$__internal_2_$__cuda_sm10x_tcgen05_guardrail_trap_unallocated_columns_being_dealloced:
[----:B------:R-:W-:Y:S05]  /*2b50*/  BPT.TRAP 0x1 ;  /* 0x000000040000795c */ /* 0x000fea0000300000 */
[----:B------:R-:W-:-:S04]  /*2b60*/  IMAD.MOV.U32 R3, RZ, RZ, 0x0 ;  /* 0x00000000ff037424 */ /* 0x000fc800078e00ff */
[----:B------:R-:W-:Y:S05]  /*2b70*/  RET.REL.NODEC R2 `(gluon_tcgen05) ;  /* 0xffffffd402207950 */ /* 0x000fea0003c3ffff */
.L_x_75:
[----:B------:R-:W-:-:S00]  /*2b80*/  BRA `(.L_x_75) ;  /* 0xfffffffc00fc7947 */ /* 0x000fc0000383ffff */
[----:B------:R-:W-:-:S00]  /*2b90*/  NOP ;  /* 0x0000000000007918 */ /* 0x000fc00000000000 */
        /* <DEDUP_REMOVED lines=14> */
.L_x_78:


//--------------------- .nv.shared.gluon_tcgen05  --------------------------
	.section	.nv.shared.gluon_tcgen05,"aw",@nobits
	.sectionflags	@""
	.align	16
	.zero		1024


//--------------------- .nv.shared.reserved.0     --------------------------
	.section	.nv.shared.reserved.0,"aw",@nobits
	.align	8
	.weak		__nv_reservedSMEM_offset_0_alias
	.size		__nv_reservedSMEM_offset_0_alias, 0, 64
	.other		__nv_reservedSMEM_offset_0_alias,@"STO_CUDA_RESERVED_SHARED STV_DEFAULT"
__nv_reservedSMEM_offset_0_alias:
	.zero		0
.nv.shared.reserved.0:
	.zero		64
	.weak		__nv_reservedSMEM_allocation_phase
	.type		__nv_reservedSMEM_allocation_phase,@object
	.size		__nv_reservedSMEM_allocation_phase,(.L_0 - __nv_reservedSMEM_allocation_phase)
__nv_reservedSMEM_allocation_phase:
	.zero		1
.L_0:
	.zero		7
	.weak		__nv_reservedSMEM_devtool_atexit_pc
	.type		__nv_reservedSMEM_devtool_atexit_pc,@object
	.size		__nv_reservedSMEM_devtool_atexit_pc,(__nv_reservedSMEM_allocation_mask - __nv_reservedSMEM_devtool_atexit_pc)
__nv_reservedSMEM_devtool_atexit_pc:
	.zero		8
	.weak		__nv_reservedSMEM_allocation_mask
	.type		__nv_reservedSMEM_allocation_mask,@object
	.size		__nv_reservedSMEM_allocation_mask,(.L_2 - __nv_reservedSMEM_allocation_mask)
__nv_reservedSMEM_allocation_mask:
	.zero		4
.L_2:


//--------------------- .nv.constant0.gluon_tcgen05 --------------------------
	.section	.nv.constant0.gluon_tcgen05,"a",@progbits
	.sectionflags	@""
	.align	4
.nv.constant0.gluon_tcgen05:
	.zero		976


//--------------------- SYMBOLS --------------------------

	.type		.nv.reservedSmem.offset0,@object
	.size		.nv.reservedSmem.offset0,0x4
	.type		.nv.reservedSmem.cap,@object
	.size		.nv.reservedSmem.cap,0x4
